//
// Generated by NVIDIA NVVM Compiler
//
// Compiler Build ID: CL-36424714
// Cuda compilation tools, release 13.0, V13.0.88
// Based on NVVM 20.0.0
//

.version 9.0
.target sm_100
.address_size 64

	// .globl	_Z16InitCurandStatesP17curandStateXORWOWmi
.global .align 4 .b8 precalc_xorwow_matrix[102400];
.global .align 4 .b8 precalc_xorwow_offset_matrix[102400];
.global .align 4 .b8 mrg32k3aM1[2304];
.global .align 4 .b8 mrg32k3aM2[2304];
.global .align 4 .b8 mrg32k3aM1SubSeq[2016];
.global .align 4 .b8 mrg32k3aM2SubSeq[2016];
.global .align 4 .b8 mrg32k3aM1Seq[2304];
.global .align 4 .b8 mrg32k3aM2Seq[2304];
.const .align 8 .b8 __cr_lgamma_table[72];
// _ZZN3cub18CUB_300001_SM_10006detail4scan16DeviceScanKernelINS2_10policy_hubIiiijN4cuda3std3__44plusIvEEE10Policy1000EPiSC_NS0_13ScanTileStateIiLb1EEES9_NS0_8NullTypeEjiLb0ESF_EEvT0_T1_T2_iT3_T4_T5_E12temp_storage has been demoted
.global .align 1 .b8 _ZN34_INTERNAL_0564f4dc_4_k_cu_cefffc274cuda3std3__45__cpo5beginE[1];
.global .align 1 .b8 _ZN34_INTERNAL_0564f4dc_4_k_cu_cefffc274cuda3std3__45__cpo3endE[1];
.global .align 1 .b8 _ZN34_INTERNAL_0564f4dc_4_k_cu_cefffc274cuda3std3__45__cpo6cbeginE[1];
.global .align 1 .b8 _ZN34_INTERNAL_0564f4dc_4_k_cu_cefffc274cuda3std3__45__cpo4cendE[1];
.global .align 1 .b8 _ZN34_INTERNAL_0564f4dc_4_k_cu_cefffc274cuda3std3__45__cpo6rbeginE[1];
.global .align 1 .b8 _ZN34_INTERNAL_0564f4dc_4_k_cu_cefffc274cuda3std3__45__cpo4rendE[1];
.global .align 1 .b8 _ZN34_INTERNAL_0564f4dc_4_k_cu_cefffc274cuda3std3__45__cpo7crbeginE[1];
.global .align 1 .b8 _ZN34_INTERNAL_0564f4dc_4_k_cu_cefffc274cuda3std3__45__cpo5crendE[1];
.global .align 1 .b8 _ZN34_INTERNAL_0564f4dc_4_k_cu_cefffc274cuda3std3__436_GLOBAL__N__0564f4dc_4_k_cu_cefffc276ignoreE[1];
.global .align 1 .b8 _ZN34_INTERNAL_0564f4dc_4_k_cu_cefffc274cuda3std3__419piecewise_constructE[1];
.global .align 1 .b8 _ZN34_INTERNAL_0564f4dc_4_k_cu_cefffc274cuda3std3__48in_placeE[1];
.global .align 1 .b8 _ZN34_INTERNAL_0564f4dc_4_k_cu_cefffc274cuda3std3__420unreachable_sentinelE[1];
.global .align 1 .b8 _ZN34_INTERNAL_0564f4dc_4_k_cu_cefffc274cuda3std3__47nulloptE[1];
.global .align 1 .b8 _ZN34_INTERNAL_0564f4dc_4_k_cu_cefffc274cuda3std3__48unexpectE[1];
.global .align 1 .b8 _ZN34_INTERNAL_0564f4dc_4_k_cu_cefffc274cuda3std6ranges3__45__cpo4swapE[1];
.global .align 1 .b8 _ZN34_INTERNAL_0564f4dc_4_k_cu_cefffc274cuda3std6ranges3__45__cpo9iter_moveE[1];
.global .align 1 .b8 _ZN34_INTERNAL_0564f4dc_4_k_cu_cefffc274cuda3std6ranges3__45__cpo5beginE[1];
.global .align 1 .b8 _ZN34_INTERNAL_0564f4dc_4_k_cu_cefffc274cuda3std6ranges3__45__cpo3endE[1];
.global .align 1 .b8 _ZN34_INTERNAL_0564f4dc_4_k_cu_cefffc274cuda3std6ranges3__45__cpo6cbeginE[1];
.global .align 1 .b8 _ZN34_INTERNAL_0564f4dc_4_k_cu_cefffc274cuda3std6ranges3__45__cpo4cendE[1];
.global .align 1 .b8 _ZN34_INTERNAL_0564f4dc_4_k_cu_cefffc274cuda3std6ranges3__45__cpo7advanceE[1];
.global .align 1 .b8 _ZN34_INTERNAL_0564f4dc_4_k_cu_cefffc274cuda3std6ranges3__45__cpo9iter_swapE[1];
.global .align 1 .b8 _ZN34_INTERNAL_0564f4dc_4_k_cu_cefffc274cuda3std6ranges3__45__cpo4nextE[1];
.global .align 1 .b8 _ZN34_INTERNAL_0564f4dc_4_k_cu_cefffc274cuda3std6ranges3__45__cpo4prevE[1];
.global .align 1 .b8 _ZN34_INTERNAL_0564f4dc_4_k_cu_cefffc274cuda3std6ranges3__45__cpo4dataE[1];
.global .align 1 .b8 _ZN34_INTERNAL_0564f4dc_4_k_cu_cefffc274cuda3std6ranges3__45__cpo5cdataE[1];
.global .align 1 .b8 _ZN34_INTERNAL_0564f4dc_4_k_cu_cefffc274cuda3std6ranges3__45__cpo4sizeE[1];
.global .align 1 .b8 _ZN34_INTERNAL_0564f4dc_4_k_cu_cefffc274cuda3std6ranges3__45__cpo5ssizeE[1];
.global .align 1 .b8 _ZN34_INTERNAL_0564f4dc_4_k_cu_cefffc274cuda3std6ranges3__45__cpo8distanceE[1];
.global .align 1 .b8 _ZN34_INTERNAL_0564f4dc_4_k_cu_cefffc276thrust24THRUST_300001_SM_1000_NS6system6detail10sequential3seqE[1];
.global .align 1 .b8 _ZN34_INTERNAL_0564f4dc_4_k_cu_cefffc276thrust24THRUST_300001_SM_1000_NS12placeholders2_1E[1];
.global .align 1 .b8 _ZN34_INTERNAL_0564f4dc_4_k_cu_cefffc276thrust24THRUST_300001_SM_1000_NS12placeholders2_2E[1];
.global .align 1 .b8 _ZN34_INTERNAL_0564f4dc_4_k_cu_cefffc276thrust24THRUST_300001_SM_1000_NS12placeholders2_3E[1];
.global .align 1 .b8 _ZN34_INTERNAL_0564f4dc_4_k_cu_cefffc276thrust24THRUST_300001_SM_1000_NS12placeholders2_4E[1];
.global .align 1 .b8 _ZN34_INTERNAL_0564f4dc_4_k_cu_cefffc276thrust24THRUST_300001_SM_1000_NS12placeholders2_5E[1];
.global .align 1 .b8 _ZN34_INTERNAL_0564f4dc_4_k_cu_cefffc276thrust24THRUST_300001_SM_1000_NS12placeholders2_6E[1];
.global .align 1 .b8 _ZN34_INTERNAL_0564f4dc_4_k_cu_cefffc276thrust24THRUST_300001_SM_1000_NS12placeholders2_7E[1];
.global .align 1 .b8 _ZN34_INTERNAL_0564f4dc_4_k_cu_cefffc276thrust24THRUST_300001_SM_1000_NS12placeholders2_8E[1];
.global .align 1 .b8 _ZN34_INTERNAL_0564f4dc_4_k_cu_cefffc276thrust24THRUST_300001_SM_1000_NS12placeholders2_9E[1];
.global .align 1 .b8 _ZN34_INTERNAL_0564f4dc_4_k_cu_cefffc276thrust24THRUST_300001_SM_1000_NS12placeholders3_10E[1];

.visible .entry _Z16InitCurandStatesP17curandStateXORWOWmi(
	.param .u64 .ptr .align 1 _Z16InitCurandStatesP17curandStateXORWOWmi_param_0,
	.param .u64 _Z16InitCurandStatesP17curandStateXORWOWmi_param_1,
	.param .u32 _Z16InitCurandStatesP17curandStateXORWOWmi_param_2
)
{
	.reg .pred 	%p<25>;
	.reg .b32 	%r<414>;
	.reg .b64 	%rd<19>;

	ld.param.u64 	%rd8, [_Z16InitCurandStatesP17curandStateXORWOWmi_param_0];
	ld.param.u64 	%rd9, [_Z16InitCurandStatesP17curandStateXORWOWmi_param_1];
	ld.param.u32 	%r183, [_Z16InitCurandStatesP17curandStateXORWOWmi_param_2];
	mov.u32 	%r184, %ctaid.x;
	mov.u32 	%r185, %ntid.x;
	mov.u32 	%r186, %tid.x;
	mad.lo.s32 	%r1, %r184, %r185, %r186;
	setp.ge.s32 	%p1, %r1, %r183;
	@%p1 bra 	$L__BB0_44;
	cvta.to.global.u64 	%rd10, %rd8;
	cvt.s64.s32 	%rd18, %r1;
	mul.wide.s32 	%rd11, %r1, 48;
	add.s64 	%rd2, %rd10, %rd11;
	cvt.u32.u64 	%r187, %rd9;
	xor.b32  	%r188, %r187, -1429050551;
	mul.lo.s32 	%r189, %r188, 1099087573;
	{ .reg .b32 tmp; mov.b64 {tmp, %r190}, %rd9; }
	xor.b32  	%r191, %r190, -136515619;
	mul.lo.s32 	%r192, %r191, -1703105765;
	add.s32 	%r193, %r189, %r192;
	add.s32 	%r194, %r193, 6615241;
	add.s32 	%r195, %r189, 123456789;
	st.global.v2.u32 	[%rd2], {%r194, %r195};
	xor.b32  	%r196, %r189, 362436069;
	add.s32 	%r197, %r192, 521288629;
	st.global.v2.u32 	[%rd2+8], {%r196, %r197};
	xor.b32  	%r198, %r192, 88675123;
	add.s32 	%r199, %r189, 5783321;
	st.global.v2.u32 	[%rd2+16], {%r198, %r199};
	setp.eq.s32 	%p2, %r1, 0;
	@%p2 bra 	$L__BB0_43;
	mov.b32 	%r320, 0;
$L__BB0_3:
	and.b64  	%rd4, %rd18, 3;
	setp.eq.s64 	%p3, %rd4, 0;
	@%p3 bra 	$L__BB0_42;
	mul.wide.u32 	%rd12, %r320, 3200;
	mov.u64 	%rd13, precalc_xorwow_matrix;
	add.s64 	%rd5, %rd13, %rd12;
	cvt.u32.u64 	%r3, %rd4;
	mov.b32 	%r321, 0;
$L__BB0_5:
	mov.b32 	%r334, 0;
	mov.u32 	%r335, %r334;
	mov.u32 	%r336, %r334;
	mov.u32 	%r337, %r334;
	mov.u32 	%r338, %r334;
	mov.u32 	%r327, %r334;
$L__BB0_6:
	mul.wide.u32 	%rd14, %r327, 4;
	add.s64 	%rd15, %rd2, %rd14;
	ld.global.u32 	%r11, [%rd15+4];
	shl.b32 	%r12, %r327, 5;
	mov.b32 	%r333, 0;
$L__BB0_7:
	.pragma "nounroll";
	shr.u32 	%r204, %r11, %r333;
	and.b32  	%r205, %r204, 1;
	setp.eq.b32 	%p4, %r205, 1;
	not.pred 	%p5, %p4;
	add.s32 	%r206, %r12, %r333;
	mul.lo.s32 	%r207, %r206, 5;
	mul.wide.u32 	%rd16, %r207, 4;
	add.s64 	%rd6, %rd5, %rd16;
	@%p5 bra 	$L__BB0_9;
	ld.global.u32 	%r208, [%rd6];
	xor.b32  	%r338, %r338, %r208;
	ld.global.u32 	%r209, [%rd6+4];
	xor.b32  	%r337, %r337, %r209;
	ld.global.u32 	%r210, [%rd6+8];
	xor.b32  	%r336, %r336, %r210;
	ld.global.u32 	%r211, [%rd6+12];
	xor.b32  	%r335, %r335, %r211;
	ld.global.u32 	%r212, [%rd6+16];
	xor.b32  	%r334, %r334, %r212;
$L__BB0_9:
	and.b32  	%r214, %r204, 2;
	setp.eq.s32 	%p6, %r214, 0;
	@%p6 bra 	$L__BB0_11;
	ld.global.u32 	%r215, [%rd6+20];
	xor.b32  	%r338, %r338, %r215;
	ld.global.u32 	%r216, [%rd6+24];
	xor.b32  	%r337, %r337, %r216;
	ld.global.u32 	%r217, [%rd6+28];
	xor.b32  	%r336, %r336, %r217;
	ld.global.u32 	%r218, [%rd6+32];
	xor.b32  	%r335, %r335, %r218;
	ld.global.u32 	%r219, [%rd6+36];
	xor.b32  	%r334, %r334, %r219;
$L__BB0_11:
	and.b32  	%r221, %r204, 4;
	setp.eq.s32 	%p7, %r221, 0;
	@%p7 bra 	$L__BB0_13;
	ld.global.u32 	%r222, [%rd6+40];
	xor.b32  	%r338, %r338, %r222;
	ld.global.u32 	%r223, [%rd6+44];
	xor.b32  	%r337, %r337, %r223;
	ld.global.u32 	%r224, [%rd6+48];
	xor.b32  	%r336, %r336, %r224;
	ld.global.u32 	%r225, [%rd6+52];
	xor.b32  	%r335, %r335, %r225;
	ld.global.u32 	%r226, [%rd6+56];
	xor.b32  	%r334, %r334, %r226;
$L__BB0_13:
	and.b32  	%r228, %r204, 8;
	setp.eq.s32 	%p8, %r228, 0;
	@%p8 bra 	$L__BB0_15;
	ld.global.u32 	%r229, [%rd6+60];
	xor.b32  	%r338, %r338, %r229;
	ld.global.u32 	%r230, [%rd6+64];
	xor.b32  	%r337, %r337, %r230;
	ld.global.u32 	%r231, [%rd6+68];
	xor.b32  	%r336, %r336, %r231;
	ld.global.u32 	%r232, [%rd6+72];
	xor.b32  	%r335, %r335, %r232;
	ld.global.u32 	%r233, [%rd6+76];
	xor.b32  	%r334, %r334, %r233;
$L__BB0_15:
	and.b32  	%r235, %r204, 16;
	setp.eq.s32 	%p9, %r235, 0;
	@%p9 bra 	$L__BB0_17;
	ld.global.u32 	%r236, [%rd6+80];
	xor.b32  	%r338, %r338, %r236;
	ld.global.u32 	%r237, [%rd6+84];
	xor.b32  	%r337, %r337, %r237;
	ld.global.u32 	%r238, [%rd6+88];
	xor.b32  	%r336, %r336, %r238;
	ld.global.u32 	%r239, [%rd6+92];
	xor.b32  	%r335, %r335, %r239;
	ld.global.u32 	%r240, [%rd6+96];
	xor.b32  	%r334, %r334, %r240;
$L__BB0_17:
	and.b32  	%r242, %r204, 32;
	setp.eq.s32 	%p10, %r242, 0;
	@%p10 bra 	$L__BB0_19;
	ld.global.u32 	%r243, [%rd6+100];
	xor.b32  	%r338, %r338, %r243;
	ld.global.u32 	%r244, [%rd6+104];
	xor.b32  	%r337, %r337, %r244;
	ld.global.u32 	%r245, [%rd6+108];
	xor.b32  	%r336, %r336, %r245;
	ld.global.u32 	%r246, [%rd6+112];
	xor.b32  	%r335, %r335, %r246;
	ld.global.u32 	%r247, [%rd6+116];
	xor.b32  	%r334, %r334, %r247;
$L__BB0_19:
	and.b32  	%r249, %r204, 64;
	setp.eq.s32 	%p11, %r249, 0;
	@%p11 bra 	$L__BB0_21;
	ld.global.u32 	%r250, [%rd6+120];
	xor.b32  	%r338, %r338, %r250;
	ld.global.u32 	%r251, [%rd6+124];
	xor.b32  	%r337, %r337, %r251;
	ld.global.u32 	%r252, [%rd6+128];
	xor.b32  	%r336, %r336, %r252;
	ld.global.u32 	%r253, [%rd6+132];
	xor.b32  	%r335, %r335, %r253;
	ld.global.u32 	%r254, [%rd6+136];
	xor.b32  	%r334, %r334, %r254;
$L__BB0_21:
	and.b32  	%r256, %r204, 128;
	setp.eq.s32 	%p12, %r256, 0;
	@%p12 bra 	$L__BB0_23;
	ld.global.u32 	%r257, [%rd6+140];
	xor.b32  	%r338, %r338, %r257;
	ld.global.u32 	%r258, [%rd6+144];
	xor.b32  	%r337, %r337, %r258;
	ld.global.u32 	%r259, [%rd6+148];
	xor.b32  	%r336, %r336, %r259;
	ld.global.u32 	%r260, [%rd6+152];
	xor.b32  	%r335, %r335, %r260;
	ld.global.u32 	%r261, [%rd6+156];
	xor.b32  	%r334, %r334, %r261;
$L__BB0_23:
	and.b32  	%r263, %r204, 256;
	setp.eq.s32 	%p13, %r263, 0;
	@%p13 bra 	$L__BB0_25;
	ld.global.u32 	%r264, [%rd6+160];
	xor.b32  	%r338, %r338, %r264;
	ld.global.u32 	%r265, [%rd6+164];
	xor.b32  	%r337, %r337, %r265;
	ld.global.u32 	%r266, [%rd6+168];
	xor.b32  	%r336, %r336, %r266;
	ld.global.u32 	%r267, [%rd6+172];
	xor.b32  	%r335, %r335, %r267;
	ld.global.u32 	%r268, [%rd6+176];
	xor.b32  	%r334, %r334, %r268;
$L__BB0_25:
	and.b32  	%r270, %r204, 512;
	setp.eq.s32 	%p14, %r270, 0;
	@%p14 bra 	$L__BB0_27;
	ld.global.u32 	%r271, [%rd6+180];
	xor.b32  	%r338, %r338, %r271;
	ld.global.u32 	%r272, [%rd6+184];
	xor.b32  	%r337, %r337, %r272;
	ld.global.u32 	%r273, [%rd6+188];
	xor.b32  	%r336, %r336, %r273;
	ld.global.u32 	%r274, [%rd6+192];
	xor.b32  	%r335, %r335, %r274;
	ld.global.u32 	%r275, [%rd6+196];
	xor.b32  	%r334, %r334, %r275;
$L__BB0_27:
	and.b32  	%r277, %r204, 1024;
	setp.eq.s32 	%p15, %r277, 0;
	@%p15 bra 	$L__BB0_29;
	ld.global.u32 	%r278, [%rd6+200];
	xor.b32  	%r338, %r338, %r278;
	ld.global.u32 	%r279, [%rd6+204];
	xor.b32  	%r337, %r337, %r279;
	ld.global.u32 	%r280, [%rd6+208];
	xor.b32  	%r336, %r336, %r280;
	ld.global.u32 	%r281, [%rd6+212];
	xor.b32  	%r335, %r335, %r281;
	ld.global.u32 	%r282, [%rd6+216];
	xor.b32  	%r334, %r334, %r282;
$L__BB0_29:
	and.b32  	%r284, %r204, 2048;
	setp.eq.s32 	%p16, %r284, 0;
	@%p16 bra 	$L__BB0_31;
	ld.global.u32 	%r285, [%rd6+220];
	xor.b32  	%r338, %r338, %r285;
	ld.global.u32 	%r286, [%rd6+224];
	xor.b32  	%r337, %r337, %r286;
	ld.global.u32 	%r287, [%rd6+228];
	xor.b32  	%r336, %r336, %r287;
	ld.global.u32 	%r288, [%rd6+232];
	xor.b32  	%r335, %r335, %r288;
	ld.global.u32 	%r289, [%rd6+236];
	xor.b32  	%r334, %r334, %r289;
$L__BB0_31:
	and.b32  	%r291, %r204, 4096;
	setp.eq.s32 	%p17, %r291, 0;
	@%p17 bra 	$L__BB0_33;
	ld.global.u32 	%r292, [%rd6+240];
	xor.b32  	%r338, %r338, %r292;
	ld.global.u32 	%r293, [%rd6+244];
	xor.b32  	%r337, %r337, %r293;
	ld.global.u32 	%r294, [%rd6+248];
	xor.b32  	%r336, %r336, %r294;
	ld.global.u32 	%r295, [%rd6+252];
	xor.b32  	%r335, %r335, %r295;
	ld.global.u32 	%r296, [%rd6+256];
	xor.b32  	%r334, %r334, %r296;
$L__BB0_33:
	and.b32  	%r298, %r204, 8192;
	setp.eq.s32 	%p18, %r298, 0;
	@%p18 bra 	$L__BB0_35;
	ld.global.u32 	%r299, [%rd6+260];
	xor.b32  	%r338, %r338, %r299;
	ld.global.u32 	%r300, [%rd6+264];
	xor.b32  	%r337, %r337, %r300;
	ld.global.u32 	%r301, [%rd6+268];
	xor.b32  	%r336, %r336, %r301;
	ld.global.u32 	%r302, [%rd6+272];
	xor.b32  	%r335, %r335, %r302;
	ld.global.u32 	%r303, [%rd6+276];
	xor.b32  	%r334, %r334, %r303;
$L__BB0_35:
	and.b32  	%r305, %r204, 16384;
	setp.eq.s32 	%p19, %r305, 0;
	@%p19 bra 	$L__BB0_37;
	ld.global.u32 	%r306, [%rd6+280];
	xor.b32  	%r338, %r338, %r306;
	ld.global.u32 	%r307, [%rd6+284];
	xor.b32  	%r337, %r337, %r307;
	ld.global.u32 	%r308, [%rd6+288];
	xor.b32  	%r336, %r336, %r308;
	ld.global.u32 	%r309, [%rd6+292];
	xor.b32  	%r335, %r335, %r309;
	ld.global.u32 	%r310, [%rd6+296];
	xor.b32  	%r334, %r334, %r310;
$L__BB0_37:
	and.b32  	%r312, %r204, 32768;
	setp.eq.s32 	%p20, %r312, 0;
	@%p20 bra 	$L__BB0_39;
	ld.global.u32 	%r313, [%rd6+300];
	xor.b32  	%r338, %r338, %r313;
	ld.global.u32 	%r314, [%rd6+304];
	xor.b32  	%r337, %r337, %r314;
	ld.global.u32 	%r315, [%rd6+308];
	xor.b32  	%r336, %r336, %r315;
	ld.global.u32 	%r316, [%rd6+312];
	xor.b32  	%r335, %r335, %r316;
	ld.global.u32 	%r317, [%rd6+316];
	xor.b32  	%r334, %r334, %r317;
$L__BB0_39:
	add.s32 	%r333, %r333, 16;
	setp.ne.s32 	%p21, %r333, 32;
	@%p21 bra 	$L__BB0_7;
	mad.lo.s32 	%r318, %r327, -31, %r12;
	add.s32 	%r327, %r318, 1;
	setp.ne.s32 	%p22, %r327, 5;
	@%p22 bra 	$L__BB0_6;
	st.global.u32 	[%rd2+4], %r338;
	st.global.u32 	[%rd2+8], %r337;
	st.global.u32 	[%rd2+12], %r336;
	st.global.u32 	[%rd2+16], %r335;
	st.global.u32 	[%rd2+20], %r334;
	add.s32 	%r321, %r321, 1;
	setp.lt.u32 	%p23, %r321, %r3;
	@%p23 bra 	$L__BB0_5;
$L__BB0_42:
	shr.u64 	%rd7, %rd18, 2;
	add.s32 	%r320, %r320, 1;
	setp.gt.u64 	%p24, %rd18, 3;
	mov.u64 	%rd18, %rd7;
	@%p24 bra 	$L__BB0_3;
$L__BB0_43:
	mov.b32 	%r319, 0;
	st.global.v2.u32 	[%rd2+24], {%r319, %r319};
	st.global.u32 	[%rd2+32], %r319;
	mov.b64 	%rd17, 0;
	st.global.u64 	[%rd2+40], %rd17;
$L__BB0_44:
	ret;

}
	// .globl	_Z25GenerateRandomArrayKernelPiP17curandStateXORWOWiii
.visible .entry _Z25GenerateRandomArrayKernelPiP17curandStateXORWOWiii(
	.param .u64 .ptr .align 1 _Z25GenerateRandomArrayKernelPiP17curandStateXORWOWiii_param_0,
	.param .u64 .ptr .align 1 _Z25GenerateRandomArrayKernelPiP17curandStateXORWOWiii_param_1,
	.param .u32 _Z25GenerateRandomArrayKernelPiP17curandStateXORWOWiii_param_2,
	.param .u32 _Z25GenerateRandomArrayKernelPiP17curandStateXORWOWiii_param_3,
	.param .u32 _Z25GenerateRandomArrayKernelPiP17curandStateXORWOWiii_param_4
)
{
	.reg .pred 	%p<2>;
	.reg .b32 	%r<29>;
	.reg .b32 	%f<6>;
	.reg .b64 	%rd<9>;
	.reg .b64 	%fd<2>;

	ld.param.u64 	%rd1, [_Z25GenerateRandomArrayKernelPiP17curandStateXORWOWiii_param_0];
	ld.param.u64 	%rd2, [_Z25GenerateRandomArrayKernelPiP17curandStateXORWOWiii_param_1];
	ld.param.u32 	%r2, [_Z25GenerateRandomArrayKernelPiP17curandStateXORWOWiii_param_2];
	ld.param.u32 	%r3, [_Z25GenerateRandomArrayKernelPiP17curandStateXORWOWiii_param_3];
	ld.param.u32 	%r4, [_Z25GenerateRandomArrayKernelPiP17curandStateXORWOWiii_param_4];
	mov.u32 	%r5, %ctaid.x;
	mov.u32 	%r6, %ntid.x;
	mov.u32 	%r7, %tid.x;
	mad.lo.s32 	%r1, %r5, %r6, %r7;
	setp.ge.s32 	%p1, %r1, %r4;
	@%p1 bra 	$L__BB1_2;
	cvta.to.global.u64 	%rd3, %rd2;
	cvta.to.global.u64 	%rd4, %rd1;
	mul.wide.s32 	%rd5, %r1, 48;
	add.s64 	%rd6, %rd3, %rd5;
	ld.global.v2.u32 	{%r8, %r9}, [%rd6];
	ld.global.v2.u32 	{%r10, %r11}, [%rd6+8];
	ld.global.v2.u32 	{%r12, %r13}, [%rd6+16];
	ld.global.v2.u32 	{%r14, %r15}, [%rd6+24];
	ld.global.f32 	%f1, [%rd6+32];
	ld.global.f64 	%fd1, [%rd6+40];
	shr.u32 	%r16, %r9, 2;
	xor.b32  	%r17, %r16, %r9;
	shl.b32 	%r18, %r13, 4;
	shl.b32 	%r19, %r17, 1;
	xor.b32  	%r20, %r18, %r19;
	xor.b32  	%r21, %r20, %r13;
	xor.b32  	%r22, %r21, %r17;
	add.s32 	%r23, %r8, 362437;
	add.s32 	%r24, %r22, %r23;
	cvt.rn.f32.u32 	%f2, %r24;
	fma.rn.f32 	%f3, %f2, 0f2F800000, 0f2F000000;
	sub.s32 	%r25, %r3, %r2;
	add.s32 	%r26, %r25, 1;
	cvt.rn.f32.s32 	%f4, %r26;
	mul.f32 	%f5, %f3, %f4;
	cvt.rzi.s32.f32 	%r27, %f5;
	add.s32 	%r28, %r27, %r2;
	mul.wide.s32 	%rd7, %r1, 4;
	add.s64 	%rd8, %rd4, %rd7;
	st.global.u32 	[%rd8], %r28;
	st.global.v2.u32 	[%rd6], {%r23, %r10};
	st.global.v2.u32 	[%rd6+8], {%r11, %r12};
	st.global.v2.u32 	[%rd6+16], {%r13, %r22};
	st.global.v2.u32 	[%rd6+24], {%r14, %r15};
	st.global.f32 	[%rd6+32], %f1;
	st.global.f64 	[%rd6+40], %fd1;
$L__BB1_2:
	ret;

}
	// .globl	_Z15InitializeArrayPiii
.visible .entry _Z15InitializeArrayPiii(
	.param .u64 .ptr .align 1 _Z15InitializeArrayPiii_param_0,
	.param .u32 _Z15InitializeArrayPiii_param_1,
	.param .u32 _Z15InitializeArrayPiii_param_2
)
{
	.reg .pred 	%p<2>;
	.reg .b32 	%r<7>;
	.reg .b64 	%rd<5>;

	ld.param.u64 	%rd1, [_Z15InitializeArrayPiii_param_0];
	ld.param.u32 	%r3, [_Z15InitializeArrayPiii_param_1];
	ld.param.u32 	%r2, [_Z15InitializeArrayPiii_param_2];
	mov.u32 	%r4, %ctaid.x;
	mov.u32 	%r5, %ntid.x;
	mov.u32 	%r6, %tid.x;
	mad.lo.s32 	%r1, %r4, %r5, %r6;
	setp.ge.s32 	%p1, %r1, %r3;
	@%p1 bra 	$L__BB2_2;
	cvta.to.global.u64 	%rd2, %rd1;
	mul.wide.s32 	%rd3, %r1, 4;
	add.s64 	%rd4, %rd2, %rd3;
	st.global.u32 	[%rd4], %r2;
$L__BB2_2:
	ret;

}
	// .globl	_Z16CountOccurrencesPiS_i
.visible .entry _Z16CountOccurrencesPiS_i(
	.param .u64 .ptr .align 1 _Z16CountOccurrencesPiS_i_param_0,
	.param .u64 .ptr .align 1 _Z16CountOccurrencesPiS_i_param_1,
	.param .u32 _Z16CountOccurrencesPiS_i_param_2
)
{
	.reg .pred 	%p<2>;
	.reg .b32 	%r<8>;
	.reg .b64 	%rd<9>;

	ld.param.u64 	%rd1, [_Z16CountOccurrencesPiS_i_param_0];
	ld.param.u64 	%rd2, [_Z16CountOccurrencesPiS_i_param_1];
	ld.param.u32 	%r2, [_Z16CountOccurrencesPiS_i_param_2];
	mov.u32 	%r3, %ctaid.x;
	mov.u32 	%r4, %ntid.x;
	mov.u32 	%r5, %tid.x;
	mad.lo.s32 	%r1, %r3, %r4, %r5;
	setp.ge.s32 	%p1, %r1, %r2;
	@%p1 bra 	$L__BB3_2;
	cvta.to.global.u64 	%rd3, %rd1;
	cvta.to.global.u64 	%rd4, %rd2;
	mul.wide.s32 	%rd5, %r1, 4;
	add.s64 	%rd6, %rd3, %rd5;
	ld.global.u32 	%r6, [%rd6];
	mul.wide.s32 	%rd7, %r6, 4;
	add.s64 	%rd8, %rd4, %rd7;
	atom.global.add.u32 	%r7, [%rd8], 1;
$L__BB3_2:
	ret;

}
	// .globl	_Z13PlaceElementsPiS_S_i
.visible .entry _Z13PlaceElementsPiS_S_i(
	.param .u64 .ptr .align 1 _Z13PlaceElementsPiS_S_i_param_0,
	.param .u64 .ptr .align 1 _Z13PlaceElementsPiS_S_i_param_1,
	.param .u64 .ptr .align 1 _Z13PlaceElementsPiS_S_i_param_2,
	.param .u32 _Z13PlaceElementsPiS_S_i_param_3
)
{
	.reg .pred 	%p<2>;
	.reg .b32 	%r<8>;
	.reg .b64 	%rd<13>;

	ld.param.u64 	%rd1, [_Z13PlaceElementsPiS_S_i_param_0];
	ld.param.u64 	%rd2, [_Z13PlaceElementsPiS_S_i_param_1];
	ld.param.u64 	%rd3, [_Z13PlaceElementsPiS_S_i_param_2];
	ld.param.u32 	%r2, [_Z13PlaceElementsPiS_S_i_param_3];
	mov.u32 	%r3, %ctaid.x;
	mov.u32 	%r4, %ntid.x;
	mov.u32 	%r5, %tid.x;
	mad.lo.s32 	%r1, %r3, %r4, %r5;
	setp.ge.s32 	%p1, %r1, %r2;
	@%p1 bra 	$L__BB4_2;
	cvta.to.global.u64 	%rd4, %rd1;
	cvta.to.global.u64 	%rd5, %rd3;
	cvta.to.global.u64 	%rd6, %rd2;
	mul.wide.s32 	%rd7, %r1, 4;
	add.s64 	%rd8, %rd4, %rd7;
	ld.global.u32 	%r6, [%rd8];
	mul.wide.s32 	%rd9, %r6, 4;
	add.s64 	%rd10, %rd5, %rd9;
	atom.global.add.u32 	%r7, [%rd10], -1;
	mul.wide.s32 	%rd11, %r7, 4;
	add.s64 	%rd12, %rd6, %rd11;
	st.global.u32 	[%rd12+-4], %r6;
$L__BB4_2:
	ret;

}
	// .globl	_ZN3cub18CUB_300001_SM_10006detail11EmptyKernelIvEEvv
.visible .entry _ZN3cub18CUB_300001_SM_10006detail11EmptyKernelIvEEvv()
{


	ret;

}
	// .globl	_ZN3cub18CUB_300001_SM_10006detail4scan20DeviceScanInitKernelINS0_13ScanTileStateIiLb1EEEEEvT_i
.visible .entry _ZN3cub18CUB_300001_SM_10006detail4scan20DeviceScanInitKernelINS0_13ScanTileStateIiLb1EEEEEvT_i(
	.param .align 8 .b8 _ZN3cub18CUB_300001_SM_10006detail4scan20DeviceScanInitKernelINS0_13ScanTileStateIiLb1EEEEEvT_i_param_0[8],
	.param .u32 _ZN3cub18CUB_300001_SM_10006detail4scan20DeviceScanInitKernelINS0_13ScanTileStateIiLb1EEEEEvT_i_param_1
)
{
	.reg .pred 	%p<5>;
	.reg .b32 	%r<10>;
	.reg .b64 	%rd<7>;

	ld.param.u64 	%rd2, [_ZN3cub18CUB_300001_SM_10006detail4scan20DeviceScanInitKernelINS0_13ScanTileStateIiLb1EEEEEvT_i_param_0];
	ld.param.u32 	%r4, [_ZN3cub18CUB_300001_SM_10006detail4scan20DeviceScanInitKernelINS0_13ScanTileStateIiLb1EEEEEvT_i_param_1];
	cvta.to.global.u64 	%rd1, %rd2;
	mov.u32 	%r1, %ctaid.x;
	mov.u32 	%r5, %ntid.x;
	mov.u32 	%r2, %tid.x;
	mad.lo.s32 	%r3, %r1, %r5, %r2;
	setp.ge.s32 	%p1, %r3, %r4;
	@%p1 bra 	$L__BB6_2;
	mul.wide.s32 	%rd3, %r3, 8;
	add.s64 	%rd4, %rd1, %rd3;
	mov.b32 	%r6, 0;
	mov.b32 	%r7, 99;
	st.global.v2.u32 	[%rd4+256], {%r7, %r6};
$L__BB6_2:
	setp.ne.s32 	%p2, %r1, 0;
	setp.gt.u32 	%p3, %r2, 31;
	or.pred  	%p4, %p2, %p3;
	@%p4 bra 	$L__BB6_4;
	mul.wide.u32 	%rd5, %r2, 8;
	add.s64 	%rd6, %rd1, %rd5;
	mov.b32 	%r9, 0;
	st.global.v2.u32 	[%rd6], {%r9, %r9};
$L__BB6_4:
	ret;

}
	// .globl	_ZN3cub18CUB_300001_SM_10006detail4scan16DeviceScanKernelINS2_10policy_hubIiiijN4cuda3std3__44plusIvEEE10Policy1000EPiSC_NS0_13ScanTileStateIiLb1EEES9_NS0_8NullTypeEjiLb0ESF_EEvT0_T1_T2_iT3_T4_T5_
.visible .entry _ZN3cub18CUB_300001_SM_10006detail4scan16DeviceScanKernelINS2_10policy_hubIiiijN4cuda3std3__44plusIvEEE10Policy1000EPiSC_NS0_13ScanTileStateIiLb1EEES9_NS0_8NullTypeEjiLb0ESF_EEvT0_T1_T2_iT3_T4_T5_(
	.param .u64 .ptr .align 1 _ZN3cub18CUB_300001_SM_10006detail4scan16DeviceScanKernelINS2_10policy_hubIiiijN4cuda3std3__44plusIvEEE10Policy1000EPiSC_NS0_13ScanTileStateIiLb1EEES9_NS0_8NullTypeEjiLb0ESF_EEvT0_T1_T2_iT3_T4_T5__param_0,
	.param .u64 .ptr .align 1 _ZN3cub18CUB_300001_SM_10006detail4scan16DeviceScanKernelINS2_10policy_hubIiiijN4cuda3std3__44plusIvEEE10Policy1000EPiSC_NS0_13ScanTileStateIiLb1EEES9_NS0_8NullTypeEjiLb0ESF_EEvT0_T1_T2_iT3_T4_T5__param_1,
	.param .align 8 .b8 _ZN3cub18CUB_300001_SM_10006detail4scan16DeviceScanKernelINS2_10policy_hubIiiijN4cuda3std3__44plusIvEEE10Policy1000EPiSC_NS0_13ScanTileStateIiLb1EEES9_NS0_8NullTypeEjiLb0ESF_EEvT0_T1_T2_iT3_T4_T5__param_2[8],
	.param .u32 _ZN3cub18CUB_300001_SM_10006detail4scan16DeviceScanKernelINS2_10policy_hubIiiijN4cuda3std3__44plusIvEEE10Policy1000EPiSC_NS0_13ScanTileStateIiLb1EEES9_NS0_8NullTypeEjiLb0ESF_EEvT0_T1_T2_iT3_T4_T5__param_3,
	.param .align 1 .b8 _ZN3cub18CUB_300001_SM_10006detail4scan16DeviceScanKernelINS2_10policy_hubIiiijN4cuda3std3__44plusIvEEE10Policy1000EPiSC_NS0_13ScanTileStateIiLb1EEES9_NS0_8NullTypeEjiLb0ESF_EEvT0_T1_T2_iT3_T4_T5__param_4[1],
	.param .align 1 .b8 _ZN3cub18CUB_300001_SM_10006detail4scan16DeviceScanKernelINS2_10policy_hubIiiijN4cuda3std3__44plusIvEEE10Policy1000EPiSC_NS0_13ScanTileStateIiLb1EEES9_NS0_8NullTypeEjiLb0ESF_EEvT0_T1_T2_iT3_T4_T5__param_5[1],
	.param .u32 _ZN3cub18CUB_300001_SM_10006detail4scan16DeviceScanKernelINS2_10policy_hubIiiijN4cuda3std3__44plusIvEEE10Policy1000EPiSC_NS0_13ScanTileStateIiLb1EEES9_NS0_8NullTypeEjiLb0ESF_EEvT0_T1_T2_iT3_T4_T5__param_6
)
.maxntid 384
{
	.reg .pred 	%p<160>;
	.reg .b32 	%r<1038>;
	.reg .b64 	%rd<58>;
	// demoted variable
	.shared .align 16 .b8 _ZZN3cub18CUB_300001_SM_10006detail4scan16DeviceScanKernelINS2_10policy_hubIiiijN4cuda3std3__44plusIvEEE10Policy1000EPiSC_NS0_13ScanTileStateIiLb1EEES9_NS0_8NullTypeEjiLb0ESF_EEvT0_T1_T2_iT3_T4_T5_E12temp_storage[33808];
	ld.param.u64 	%rd2, [_ZN3cub18CUB_300001_SM_10006detail4scan16DeviceScanKernelINS2_10policy_hubIiiijN4cuda3std3__44plusIvEEE10Policy1000EPiSC_NS0_13ScanTileStateIiLb1EEES9_NS0_8NullTypeEjiLb0ESF_EEvT0_T1_T2_iT3_T4_T5__param_2];
	ld.param.u64 	%rd13, [_ZN3cub18CUB_300001_SM_10006detail4scan16DeviceScanKernelINS2_10policy_hubIiiijN4cuda3std3__44plusIvEEE10Policy1000EPiSC_NS0_13ScanTileStateIiLb1EEES9_NS0_8NullTypeEjiLb0ESF_EEvT0_T1_T2_iT3_T4_T5__param_0];
	ld.param.u32 	%r235, [_ZN3cub18CUB_300001_SM_10006detail4scan16DeviceScanKernelINS2_10policy_hubIiiijN4cuda3std3__44plusIvEEE10Policy1000EPiSC_NS0_13ScanTileStateIiLb1EEES9_NS0_8NullTypeEjiLb0ESF_EEvT0_T1_T2_iT3_T4_T5__param_3];
	ld.param.u32 	%r236, [_ZN3cub18CUB_300001_SM_10006detail4scan16DeviceScanKernelINS2_10policy_hubIiiijN4cuda3std3__44plusIvEEE10Policy1000EPiSC_NS0_13ScanTileStateIiLb1EEES9_NS0_8NullTypeEjiLb0ESF_EEvT0_T1_T2_iT3_T4_T5__param_6];
	cvta.to.global.u64 	%rd1, %rd13;
	mov.u32 	%r237, %ctaid.x;
	add.s32 	%r986, %r235, %r237;
	mul.lo.s32 	%r2, %r986, 8448;
	sub.s32 	%r3, %r236, %r2;
	setp.lt.u32 	%p1, %r3, 8449;
	@%p1 bra 	$L__BB7_26;
	cvt.u64.u32 	%rd37, %r2;
	mov.u32 	%r4, %tid.x;
	and.b32  	%r630, %r4, 31;
	and.b32  	%r631, %r4, 992;
	mul.lo.s32 	%r632, %r631, 22;
	or.b32  	%r633, %r632, %r630;
	cvt.u64.u32 	%rd38, %r633;
	add.s64 	%rd3, %rd38, %rd37;
	shl.b64 	%rd39, %rd3, 2;
	add.s64 	%rd40, %rd1, %rd39;
	ld.global.u32 	%r634, [%rd40];
	ld.global.u32 	%r635, [%rd40+128];
	ld.global.u32 	%r636, [%rd40+256];
	ld.global.u32 	%r637, [%rd40+384];
	ld.global.u32 	%r638, [%rd40+512];
	ld.global.u32 	%r639, [%rd40+640];
	ld.global.u32 	%r640, [%rd40+768];
	ld.global.u32 	%r641, [%rd40+896];
	ld.global.u32 	%r642, [%rd40+1024];
	ld.global.u32 	%r643, [%rd40+1152];
	ld.global.u32 	%r644, [%rd40+1280];
	ld.global.u32 	%r645, [%rd40+1408];
	ld.global.u32 	%r646, [%rd40+1536];
	ld.global.u32 	%r647, [%rd40+1664];
	ld.global.u32 	%r648, [%rd40+1792];
	ld.global.u32 	%r649, [%rd40+1920];
	ld.global.u32 	%r650, [%rd40+2048];
	ld.global.u32 	%r651, [%rd40+2176];
	ld.global.u32 	%r652, [%rd40+2304];
	ld.global.u32 	%r653, [%rd40+2432];
	ld.global.u32 	%r654, [%rd40+2560];
	ld.global.u32 	%r655, [%rd40+2688];
	// begin inline asm
	mov.u32 %r629, %laneid;
	// end inline asm
	shr.u32 	%r6, %r4, 5;
	mad.lo.s32 	%r656, %r6, 704, %r629;
	shl.b32 	%r657, %r656, 2;
	mov.u32 	%r658, _ZZN3cub18CUB_300001_SM_10006detail4scan16DeviceScanKernelINS2_10policy_hubIiiijN4cuda3std3__44plusIvEEE10Policy1000EPiSC_NS0_13ScanTileStateIiLb1EEES9_NS0_8NullTypeEjiLb0ESF_EEvT0_T1_T2_iT3_T4_T5_E12temp_storage;
	add.s32 	%r7, %r658, %r657;
	st.shared.u32 	[%r7], %r634;
	st.shared.u32 	[%r7+128], %r635;
	st.shared.u32 	[%r7+256], %r636;
	st.shared.u32 	[%r7+384], %r637;
	st.shared.u32 	[%r7+512], %r638;
	st.shared.u32 	[%r7+640], %r639;
	st.shared.u32 	[%r7+768], %r640;
	st.shared.u32 	[%r7+896], %r641;
	st.shared.u32 	[%r7+1024], %r642;
	st.shared.u32 	[%r7+1152], %r643;
	st.shared.u32 	[%r7+1280], %r644;
	st.shared.u32 	[%r7+1408], %r645;
	st.shared.u32 	[%r7+1536], %r646;
	st.shared.u32 	[%r7+1664], %r647;
	st.shared.u32 	[%r7+1792], %r648;
	st.shared.u32 	[%r7+1920], %r649;
	st.shared.u32 	[%r7+2048], %r650;
	st.shared.u32 	[%r7+2176], %r651;
	st.shared.u32 	[%r7+2304], %r652;
	st.shared.u32 	[%r7+2432], %r653;
	st.shared.u32 	[%r7+2560], %r654;
	st.shared.u32 	[%r7+2688], %r655;
	bar.warp.sync 	-1;
	mad.lo.s32 	%r8, %r629, 84, %r7;
	ld.shared.v2.u32 	{%r9, %r10}, [%r8];
	ld.shared.v2.u32 	{%r11, %r12}, [%r8+8];
	ld.shared.v2.u32 	{%r13, %r14}, [%r8+16];
	ld.shared.v2.u32 	{%r15, %r16}, [%r8+24];
	ld.shared.v2.u32 	{%r17, %r18}, [%r8+32];
	ld.shared.v2.u32 	{%r19, %r20}, [%r8+40];
	ld.shared.v2.u32 	{%r21, %r22}, [%r8+48];
	ld.shared.v2.u32 	{%r23, %r24}, [%r8+56];
	ld.shared.v2.u32 	{%r25, %r26}, [%r8+64];
	ld.shared.v2.u32 	{%r27, %r28}, [%r8+72];
	ld.shared.v2.u32 	{%r29, %r30}, [%r8+80];
	bar.sync 	0;
	setp.ne.s32 	%p104, %r986, 0;
	@%p104 bra 	$L__BB7_6;
	add.s32 	%r880, %r10, %r9;
	add.s32 	%r881, %r11, %r880;
	add.s32 	%r882, %r12, %r881;
	add.s32 	%r883, %r13, %r882;
	add.s32 	%r884, %r14, %r883;
	add.s32 	%r885, %r15, %r884;
	add.s32 	%r886, %r16, %r885;
	add.s32 	%r887, %r17, %r886;
	add.s32 	%r888, %r18, %r887;
	add.s32 	%r889, %r19, %r888;
	add.s32 	%r890, %r20, %r889;
	add.s32 	%r891, %r21, %r890;
	add.s32 	%r892, %r22, %r891;
	add.s32 	%r893, %r23, %r892;
	add.s32 	%r894, %r24, %r893;
	add.s32 	%r895, %r25, %r894;
	add.s32 	%r896, %r26, %r895;
	add.s32 	%r897, %r27, %r896;
	add.s32 	%r898, %r28, %r897;
	add.s32 	%r899, %r29, %r898;
	add.s32 	%r854, %r30, %r899;
	mov.b32 	%r852, 1;
	mov.b32 	%r877, 0;
	mov.b32 	%r879, -1;
	// begin inline asm
	{  .reg .s32 r0;  .reg .pred p;  shfl.sync.up.b32 r0|p, %r854, %r852, %r877, %r879;  @p add.s32 r0, r0, %r854;  mov.s32 %r850, r0;}
	// end inline asm
	mov.b32 	%r858, 2;
	// begin inline asm
	{  .reg .s32 r0;  .reg .pred p;  shfl.sync.up.b32 r0|p, %r850, %r858, %r877, %r879;  @p add.s32 r0, r0, %r850;  mov.s32 %r856, r0;}
	// end inline asm
	mov.b32 	%r864, 4;
	// begin inline asm
	{  .reg .s32 r0;  .reg .pred p;  shfl.sync.up.b32 r0|p, %r856, %r864, %r877, %r879;  @p add.s32 r0, r0, %r856;  mov.s32 %r862, r0;}
	// end inline asm
	mov.b32 	%r870, 8;
	// begin inline asm
	{  .reg .s32 r0;  .reg .pred p;  shfl.sync.up.b32 r0|p, %r862, %r870, %r877, %r879;  @p add.s32 r0, r0, %r862;  mov.s32 %r868, r0;}
	// end inline asm
	mov.b32 	%r876, 16;
	// begin inline asm
	{  .reg .s32 r0;  .reg .pred p;  shfl.sync.up.b32 r0|p, %r868, %r876, %r877, %r879;  @p add.s32 r0, r0, %r868;  mov.s32 %r874, r0;}
	// end inline asm
	setp.ne.s32 	%p146, %r629, 31;
	@%p146 bra 	$L__BB7_4;
	shl.b32 	%r900, %r6, 2;
	add.s32 	%r902, %r658, %r900;
	st.shared.u32 	[%r902+16], %r874;
$L__BB7_4:
	sub.s32 	%r903, %r874, %r854;
	bar.sync 	0;
	ld.shared.v4.u32 	{%r904, %r905, %r906, %r907}, [_ZZN3cub18CUB_300001_SM_10006detail4scan16DeviceScanKernelINS2_10policy_hubIiiijN4cuda3std3__44plusIvEEE10Policy1000EPiSC_NS0_13ScanTileStateIiLb1EEES9_NS0_8NullTypeEjiLb0ESF_EEvT0_T1_T2_iT3_T4_T5_E12temp_storage+16];
	add.s32 	%r908, %r905, %r904;
	setp.eq.s32 	%p147, %r6, 2;
	selp.b32 	%r909, %r908, %r904, %p147;
	add.s32 	%r910, %r908, %r906;
	setp.eq.s32 	%p148, %r6, 3;
	selp.b32 	%r911, %r910, %r909, %p148;
	add.s32 	%r912, %r910, %r907;
	setp.eq.s32 	%p149, %r6, 4;
	selp.b32 	%r913, %r912, %r911, %p149;
	ld.shared.v4.u32 	{%r914, %r915, %r916, %r917}, [_ZZN3cub18CUB_300001_SM_10006detail4scan16DeviceScanKernelINS2_10policy_hubIiiijN4cuda3std3__44plusIvEEE10Policy1000EPiSC_NS0_13ScanTileStateIiLb1EEES9_NS0_8NullTypeEjiLb0ESF_EEvT0_T1_T2_iT3_T4_T5_E12temp_storage+32];
	add.s32 	%r918, %r912, %r914;
	setp.eq.s32 	%p150, %r6, 5;
	selp.b32 	%r919, %r918, %r913, %p150;
	add.s32 	%r920, %r918, %r915;
	setp.eq.s32 	%p151, %r6, 6;
	selp.b32 	%r921, %r920, %r919, %p151;
	add.s32 	%r922, %r920, %r916;
	setp.eq.s32 	%p152, %r6, 7;
	selp.b32 	%r923, %r922, %r921, %p152;
	add.s32 	%r924, %r922, %r917;
	setp.eq.s32 	%p153, %r6, 8;
	selp.b32 	%r925, %r924, %r923, %p153;
	ld.shared.v4.u32 	{%r926, %r927, %r928, %r929}, [_ZZN3cub18CUB_300001_SM_10006detail4scan16DeviceScanKernelINS2_10policy_hubIiiijN4cuda3std3__44plusIvEEE10Policy1000EPiSC_NS0_13ScanTileStateIiLb1EEES9_NS0_8NullTypeEjiLb0ESF_EEvT0_T1_T2_iT3_T4_T5_E12temp_storage+48];
	add.s32 	%r930, %r924, %r926;
	setp.eq.s32 	%p154, %r6, 9;
	selp.b32 	%r931, %r930, %r925, %p154;
	add.s32 	%r932, %r930, %r927;
	setp.eq.s32 	%p155, %r6, 10;
	selp.b32 	%r933, %r932, %r931, %p155;
	add.s32 	%r934, %r932, %r928;
	setp.eq.s32 	%p156, %r6, 11;
	selp.b32 	%r935, %r934, %r933, %p156;
	add.s32 	%r33, %r934, %r929;
	setp.lt.u32 	%p157, %r4, 32;
	setp.eq.s32 	%p158, %r629, 0;
	selp.b32 	%r936, 0, %r903, %p158;
	add.s32 	%r937, %r935, %r936;
	selp.b32 	%r1000, %r903, %r937, %p157;
	setp.ne.s32 	%p159, %r4, 0;
	@%p159 bra 	$L__BB7_25;
	add.s64 	%rd52, %rd2, 256;
	mov.b32 	%r938, 101;
	// begin inline asm
	st.relaxed.gpu.v2.u32 [%rd52], {%r938, %r33};
	// end inline asm
	mov.b32 	%r1000, 0;
	bra.uni 	$L__BB7_25;
$L__BB7_6:
	add.s32 	%r689, %r10, %r9;
	add.s32 	%r690, %r11, %r689;
	add.s32 	%r691, %r12, %r690;
	add.s32 	%r692, %r13, %r691;
	add.s32 	%r693, %r14, %r692;
	add.s32 	%r694, %r15, %r693;
	add.s32 	%r695, %r16, %r694;
	add.s32 	%r696, %r17, %r695;
	add.s32 	%r697, %r18, %r696;
	add.s32 	%r698, %r19, %r697;
	add.s32 	%r699, %r20, %r698;
	add.s32 	%r700, %r21, %r699;
	add.s32 	%r701, %r22, %r700;
	add.s32 	%r702, %r23, %r701;
	add.s32 	%r703, %r24, %r702;
	add.s32 	%r704, %r25, %r703;
	add.s32 	%r705, %r26, %r704;
	add.s32 	%r706, %r27, %r705;
	add.s32 	%r707, %r28, %r706;
	add.s32 	%r708, %r29, %r707;
	add.s32 	%r663, %r30, %r708;
	mov.b32 	%r661, 1;
	mov.b32 	%r686, 0;
	mov.b32 	%r688, -1;
	// begin inline asm
	{  .reg .s32 r0;  .reg .pred p;  shfl.sync.up.b32 r0|p, %r663, %r661, %r686, %r688;  @p add.s32 r0, r0, %r663;  mov.s32 %r659, r0;}
	// end inline asm
	mov.b32 	%r667, 2;
	// begin inline asm
	{  .reg .s32 r0;  .reg .pred p;  shfl.sync.up.b32 r0|p, %r659, %r667, %r686, %r688;  @p add.s32 r0, r0, %r659;  mov.s32 %r665, r0;}
	// end inline asm
	mov.b32 	%r673, 4;
	// begin inline asm
	{  .reg .s32 r0;  .reg .pred p;  shfl.sync.up.b32 r0|p, %r665, %r673, %r686, %r688;  @p add.s32 r0, r0, %r665;  mov.s32 %r671, r0;}
	// end inline asm
	mov.b32 	%r679, 8;
	// begin inline asm
	{  .reg .s32 r0;  .reg .pred p;  shfl.sync.up.b32 r0|p, %r671, %r679, %r686, %r688;  @p add.s32 r0, r0, %r671;  mov.s32 %r677, r0;}
	// end inline asm
	mov.b32 	%r685, 16;
	// begin inline asm
	{  .reg .s32 r0;  .reg .pred p;  shfl.sync.up.b32 r0|p, %r677, %r685, %r686, %r688;  @p add.s32 r0, r0, %r677;  mov.s32 %r683, r0;}
	// end inline asm
	setp.ne.s32 	%p105, %r629, 31;
	@%p105 bra 	$L__BB7_8;
	shl.b32 	%r709, %r6, 2;
	add.s32 	%r711, %r658, %r709;
	st.shared.u32 	[%r711+16], %r683;
$L__BB7_8:
	sub.s32 	%r712, %r683, %r663;
	bar.sync 	0;
	ld.shared.v4.u32 	{%r713, %r714, %r715, %r716}, [_ZZN3cub18CUB_300001_SM_10006detail4scan16DeviceScanKernelINS2_10policy_hubIiiijN4cuda3std3__44plusIvEEE10Policy1000EPiSC_NS0_13ScanTileStateIiLb1EEES9_NS0_8NullTypeEjiLb0ESF_EEvT0_T1_T2_iT3_T4_T5_E12temp_storage+16];
	add.s32 	%r717, %r714, %r713;
	setp.eq.s32 	%p106, %r6, 2;
	selp.b32 	%r718, %r717, %r713, %p106;
	add.s32 	%r719, %r717, %r715;
	setp.eq.s32 	%p107, %r6, 3;
	selp.b32 	%r720, %r719, %r718, %p107;
	add.s32 	%r721, %r719, %r716;
	setp.eq.s32 	%p108, %r6, 4;
	selp.b32 	%r722, %r721, %r720, %p108;
	ld.shared.v4.u32 	{%r723, %r724, %r725, %r726}, [_ZZN3cub18CUB_300001_SM_10006detail4scan16DeviceScanKernelINS2_10policy_hubIiiijN4cuda3std3__44plusIvEEE10Policy1000EPiSC_NS0_13ScanTileStateIiLb1EEES9_NS0_8NullTypeEjiLb0ESF_EEvT0_T1_T2_iT3_T4_T5_E12temp_storage+32];
	add.s32 	%r727, %r721, %r723;
	setp.eq.s32 	%p109, %r6, 5;
	selp.b32 	%r728, %r727, %r722, %p109;
	add.s32 	%r729, %r727, %r724;
	setp.eq.s32 	%p110, %r6, 6;
	selp.b32 	%r730, %r729, %r728, %p110;
	add.s32 	%r731, %r729, %r725;
	setp.eq.s32 	%p111, %r6, 7;
	selp.b32 	%r732, %r731, %r730, %p111;
	add.s32 	%r733, %r731, %r726;
	setp.eq.s32 	%p112, %r6, 8;
	selp.b32 	%r734, %r733, %r732, %p112;
	ld.shared.v4.u32 	{%r735, %r736, %r737, %r738}, [_ZZN3cub18CUB_300001_SM_10006detail4scan16DeviceScanKernelINS2_10policy_hubIiiijN4cuda3std3__44plusIvEEE10Policy1000EPiSC_NS0_13ScanTileStateIiLb1EEES9_NS0_8NullTypeEjiLb0ESF_EEvT0_T1_T2_iT3_T4_T5_E12temp_storage+48];
	add.s32 	%r739, %r733, %r735;
	setp.eq.s32 	%p113, %r6, 9;
	selp.b32 	%r740, %r739, %r734, %p113;
	add.s32 	%r741, %r739, %r736;
	setp.eq.s32 	%p114, %r6, 10;
	selp.b32 	%r742, %r741, %r740, %p114;
	add.s32 	%r743, %r741, %r737;
	setp.eq.s32 	%p115, %r6, 11;
	selp.b32 	%r744, %r743, %r742, %p115;
	add.s32 	%r37, %r743, %r738;
	setp.gt.u32 	%p116, %r4, 31;
	setp.lt.u32 	%p117, %r4, 32;
	setp.eq.s32 	%p118, %r629, 0;
	selp.b32 	%r745, 0, %r712, %p118;
	add.s32 	%r999, %r744, %r745;
	selp.b32 	%r39, %r712, %r999, %p117;
	@%p116 bra 	$L__BB7_24;
	setp.ne.s32 	%p119, %r4, 0;
	mul.wide.s32 	%rd41, %r986, 8;
	add.s64 	%rd4, %rd2, %rd41;
	@%p119 bra 	$L__BB7_11;
	st.shared.u32 	[_ZZN3cub18CUB_300001_SM_10006detail4scan16DeviceScanKernelINS2_10policy_hubIiiijN4cuda3std3__44plusIvEEE10Policy1000EPiSC_NS0_13ScanTileStateIiLb1EEES9_NS0_8NullTypeEjiLb0ESF_EEvT0_T1_T2_iT3_T4_T5_E12temp_storage+12], %r37;
	add.s64 	%rd42, %rd4, 256;
	mov.b32 	%r746, 100;
	// begin inline asm
	st.relaxed.gpu.v2.u32 [%rd42], {%r746, %r37};
	// end inline asm
$L__BB7_11:
	not.b32 	%r752, %r4;
	add.s32 	%r994, %r986, %r752;
	mov.b32 	%r748, 830;
	// begin inline asm
	nanosleep.u32 %r748;
	// end inline asm
	mul.wide.s32 	%rd44, %r994, 8;
	add.s64 	%rd45, %rd2, %rd44;
	add.s64 	%rd43, %rd45, 256;
	// begin inline asm
	ld.relaxed.gpu.v2.u32 {%r996, %r988}, [%rd43];
	// end inline asm
	mov.b32 	%r989, 952;
$L__BB7_12:
	setp.eq.s32 	%p120, %r996, 99;
	mov.b32 	%r753, -1;
	vote.sync.any.pred 	%p121, %p120, %r753;
	not.pred 	%p122, %p121;
	@%p122 bra 	$L__BB7_14;
	mul.lo.s32 	%r848, %r986, 16807;
	and.b32  	%r986, %r848, 2147483647;
	add.s32 	%r849, %r989, 1;
	rem.u32 	%r845, %r986, %r849;
	// begin inline asm
	nanosleep.u32 %r845;
	// end inline asm
	shr.u32 	%r989, %r989, 1;
	// begin inline asm
	ld.relaxed.gpu.v2.u32 {%r996, %r988}, [%rd43];
	// end inline asm
	bra.uni 	$L__BB7_12;
$L__BB7_14:
	setp.eq.s32 	%p123, %r996, 101;
	mov.b32 	%r780, -1;
	vote.sync.ballot.b32 	%r782, %p123, %r780;
	// begin inline asm
	mov.u32 %r755, %lanemask_ge;
	// end inline asm
	and.b32  	%r783, %r782, %r755;
	or.b32  	%r784, %r783, -2147483648;
	add.s32 	%r785, %r784, -1;
	not.b32 	%r786, %r784;
	and.b32  	%r787, %r786, %r785;
	popc.b32 	%r759, %r787;
	mov.b32 	%r758, 1;
	// begin inline asm
	shfl.sync.down.b32 %r756, %r988, %r758, %r759, %r780;
	// end inline asm
	setp.lt.s32 	%p125, %r629, %r759;
	selp.b32 	%r788, %r756, 0, %p125;
	add.s32 	%r762, %r788, %r988;
	mov.b32 	%r763, 2;
	// begin inline asm
	shfl.sync.down.b32 %r761, %r762, %r763, %r759, %r780;
	// end inline asm
	add.s32 	%r54, %r629, 2;
	setp.gt.s32 	%p126, %r54, %r759;
	selp.b32 	%r789, 0, %r761, %p126;
	add.s32 	%r767, %r762, %r789;
	mov.b32 	%r768, 4;
	// begin inline asm
	shfl.sync.down.b32 %r766, %r767, %r768, %r759, %r780;
	// end inline asm
	add.s32 	%r55, %r629, 4;
	setp.gt.s32 	%p127, %r55, %r759;
	selp.b32 	%r790, 0, %r766, %p127;
	add.s32 	%r772, %r767, %r790;
	mov.b32 	%r773, 8;
	// begin inline asm
	shfl.sync.down.b32 %r771, %r772, %r773, %r759, %r780;
	// end inline asm
	add.s32 	%r56, %r629, 8;
	setp.gt.s32 	%p128, %r56, %r759;
	selp.b32 	%r791, 0, %r771, %p128;
	add.s32 	%r777, %r772, %r791;
	mov.b32 	%r778, 16;
	// begin inline asm
	shfl.sync.down.b32 %r776, %r777, %r778, %r759, %r780;
	// end inline asm
	add.s32 	%r57, %r629, 16;
	setp.gt.s32 	%p129, %r57, %r759;
	selp.b32 	%r792, 0, %r776, %p129;
	add.s32 	%r993, %r777, %r792;
	add.s64 	%rd6, %rd2, 256;
	mov.b32 	%r990, 952;
$L__BB7_15:
	setp.ne.s32 	%p130, %r996, 101;
	mov.b32 	%r793, -1;
	vote.sync.all.pred 	%p131, %p130, %r793;
	not.pred 	%p132, %p131;
	@%p132 bra 	$L__BB7_20;
	shr.u32 	%r990, %r990, 1;
	mul.wide.s32 	%rd48, %r994, 8;
	add.s64 	%rd49, %rd6, %rd48;
	add.s64 	%rd47, %rd49, -256;
	// begin inline asm
	ld.relaxed.gpu.v2.u32 {%r996, %r997}, [%rd47];
	// end inline asm
	mov.u32 	%r998, %r990;
$L__BB7_17:
	setp.eq.s32 	%p136, %r996, 99;
	mov.b32 	%r801, -1;
	vote.sync.any.pred 	%p137, %p136, %r801;
	not.pred 	%p138, %p137;
	@%p138 bra 	$L__BB7_19;
	mul.lo.s32 	%r843, %r986, 16807;
	and.b32  	%r986, %r843, 2147483647;
	add.s32 	%r844, %r998, 1;
	rem.u32 	%r840, %r986, %r844;
	// begin inline asm
	nanosleep.u32 %r840;
	// end inline asm
	shr.u32 	%r998, %r998, 1;
	// begin inline asm
	ld.relaxed.gpu.v2.u32 {%r996, %r997}, [%rd47];
	// end inline asm
	bra.uni 	$L__BB7_17;
$L__BB7_19:
	setp.eq.s32 	%p139, %r996, 101;
	mov.b32 	%r827, -1;
	vote.sync.ballot.b32 	%r828, %p139, %r827;
	and.b32  	%r829, %r828, %r755;
	or.b32  	%r830, %r829, -2147483648;
	add.s32 	%r831, %r830, -1;
	not.b32 	%r832, %r830;
	and.b32  	%r833, %r832, %r831;
	popc.b32 	%r806, %r833;
	mov.b32 	%r805, 1;
	// begin inline asm
	shfl.sync.down.b32 %r803, %r997, %r805, %r806, %r827;
	// end inline asm
	setp.lt.s32 	%p141, %r629, %r806;
	selp.b32 	%r834, %r803, 0, %p141;
	add.s32 	%r809, %r834, %r997;
	mov.b32 	%r810, 2;
	// begin inline asm
	shfl.sync.down.b32 %r808, %r809, %r810, %r806, %r827;
	// end inline asm
	setp.gt.s32 	%p142, %r54, %r806;
	selp.b32 	%r835, 0, %r808, %p142;
	add.s32 	%r814, %r809, %r835;
	mov.b32 	%r815, 4;
	// begin inline asm
	shfl.sync.down.b32 %r813, %r814, %r815, %r806, %r827;
	// end inline asm
	setp.gt.s32 	%p143, %r55, %r806;
	selp.b32 	%r836, 0, %r813, %p143;
	add.s32 	%r819, %r814, %r836;
	mov.b32 	%r820, 8;
	// begin inline asm
	shfl.sync.down.b32 %r818, %r819, %r820, %r806, %r827;
	// end inline asm
	setp.gt.s32 	%p144, %r56, %r806;
	selp.b32 	%r837, 0, %r818, %p144;
	add.s32 	%r824, %r819, %r837;
	mov.b32 	%r825, 16;
	// begin inline asm
	shfl.sync.down.b32 %r823, %r824, %r825, %r806, %r827;
	// end inline asm
	setp.gt.s32 	%p145, %r57, %r806;
	selp.b32 	%r838, 0, %r823, %p145;
	add.s32 	%r839, %r838, %r993;
	add.s32 	%r993, %r839, %r824;
	add.s32 	%r994, %r994, -32;
	bra.uni 	$L__BB7_15;
$L__BB7_20:
	@%p119 bra 	$L__BB7_22;
	add.s32 	%r796, %r993, %r37;
	add.s64 	%rd46, %rd4, 256;
	mov.b32 	%r795, 101;
	// begin inline asm
	st.relaxed.gpu.v2.u32 [%rd46], {%r795, %r796};
	// end inline asm
	st.shared.u32 	[_ZZN3cub18CUB_300001_SM_10006detail4scan16DeviceScanKernelINS2_10policy_hubIiiijN4cuda3std3__44plusIvEEE10Policy1000EPiSC_NS0_13ScanTileStateIiLb1EEES9_NS0_8NullTypeEjiLb0ESF_EEvT0_T1_T2_iT3_T4_T5_E12temp_storage+4], %r993;
	st.shared.u32 	[_ZZN3cub18CUB_300001_SM_10006detail4scan16DeviceScanKernelINS2_10policy_hubIiiijN4cuda3std3__44plusIvEEE10Policy1000EPiSC_NS0_13ScanTileStateIiLb1EEES9_NS0_8NullTypeEjiLb0ESF_EEvT0_T1_T2_iT3_T4_T5_E12temp_storage+8], %r796;
$L__BB7_22:
	setp.ne.s32 	%p134, %r629, 0;
	mov.u32 	%r999, %r39;
	@%p134 bra 	$L__BB7_24;
	st.shared.u32 	[_ZZN3cub18CUB_300001_SM_10006detail4scan16DeviceScanKernelINS2_10policy_hubIiiijN4cuda3std3__44plusIvEEE10Policy1000EPiSC_NS0_13ScanTileStateIiLb1EEES9_NS0_8NullTypeEjiLb0ESF_EEvT0_T1_T2_iT3_T4_T5_E12temp_storage+76], %r993;
	mov.u32 	%r999, %r993;
$L__BB7_24:
	bar.sync 	0;
	setp.eq.s32 	%p135, %r4, 0;
	ld.shared.u32 	%r797, [_ZZN3cub18CUB_300001_SM_10006detail4scan16DeviceScanKernelINS2_10policy_hubIiiijN4cuda3std3__44plusIvEEE10Policy1000EPiSC_NS0_13ScanTileStateIiLb1EEES9_NS0_8NullTypeEjiLb0ESF_EEvT0_T1_T2_iT3_T4_T5_E12temp_storage+76];
	selp.b32 	%r798, 0, %r797, %p135;
	add.s32 	%r1000, %r798, %r999;
$L__BB7_25:
	ld.param.u64 	%rd57, [_ZN3cub18CUB_300001_SM_10006detail4scan16DeviceScanKernelINS2_10policy_hubIiiijN4cuda3std3__44plusIvEEE10Policy1000EPiSC_NS0_13ScanTileStateIiLb1EEES9_NS0_8NullTypeEjiLb0ESF_EEvT0_T1_T2_iT3_T4_T5__param_1];
	add.s32 	%r941, %r1000, %r9;
	add.s32 	%r942, %r10, %r941;
	add.s32 	%r943, %r11, %r942;
	add.s32 	%r944, %r12, %r943;
	add.s32 	%r945, %r13, %r944;
	add.s32 	%r946, %r14, %r945;
	add.s32 	%r947, %r15, %r946;
	add.s32 	%r948, %r16, %r947;
	add.s32 	%r949, %r17, %r948;
	add.s32 	%r950, %r18, %r949;
	add.s32 	%r951, %r19, %r950;
	add.s32 	%r952, %r20, %r951;
	add.s32 	%r953, %r21, %r952;
	add.s32 	%r954, %r22, %r953;
	add.s32 	%r955, %r23, %r954;
	add.s32 	%r956, %r24, %r955;
	add.s32 	%r957, %r25, %r956;
	add.s32 	%r958, %r26, %r957;
	add.s32 	%r959, %r27, %r958;
	add.s32 	%r960, %r28, %r959;
	add.s32 	%r961, %r29, %r960;
	add.s32 	%r962, %r30, %r961;
	bar.sync 	0;
	st.shared.v2.u32 	[%r8], {%r941, %r942};
	st.shared.v2.u32 	[%r8+8], {%r943, %r944};
	st.shared.v2.u32 	[%r8+16], {%r945, %r946};
	st.shared.v2.u32 	[%r8+24], {%r947, %r948};
	st.shared.v2.u32 	[%r8+32], {%r949, %r950};
	st.shared.v2.u32 	[%r8+40], {%r951, %r952};
	st.shared.v2.u32 	[%r8+48], {%r953, %r954};
	st.shared.v2.u32 	[%r8+56], {%r955, %r956};
	st.shared.v2.u32 	[%r8+64], {%r957, %r958};
	st.shared.v2.u32 	[%r8+72], {%r959, %r960};
	st.shared.v2.u32 	[%r8+80], {%r961, %r962};
	bar.warp.sync 	-1;
	ld.shared.u32 	%r963, [%r7];
	ld.shared.u32 	%r964, [%r7+128];
	ld.shared.u32 	%r965, [%r7+256];
	ld.shared.u32 	%r966, [%r7+384];
	ld.shared.u32 	%r967, [%r7+512];
	ld.shared.u32 	%r968, [%r7+640];
	ld.shared.u32 	%r969, [%r7+768];
	ld.shared.u32 	%r970, [%r7+896];
	ld.shared.u32 	%r971, [%r7+1024];
	ld.shared.u32 	%r972, [%r7+1152];
	ld.shared.u32 	%r973, [%r7+1280];
	ld.shared.u32 	%r974, [%r7+1408];
	ld.shared.u32 	%r975, [%r7+1536];
	ld.shared.u32 	%r976, [%r7+1664];
	ld.shared.u32 	%r977, [%r7+1792];
	ld.shared.u32 	%r978, [%r7+1920];
	ld.shared.u32 	%r979, [%r7+2048];
	ld.shared.u32 	%r980, [%r7+2176];
	ld.shared.u32 	%r981, [%r7+2304];
	ld.shared.u32 	%r982, [%r7+2432];
	ld.shared.u32 	%r983, [%r7+2560];
	ld.shared.u32 	%r984, [%r7+2688];
	cvta.to.global.u64 	%rd53, %rd57;
	add.s64 	%rd55, %rd53, %rd39;
	st.global.u32 	[%rd55], %r963;
	st.global.u32 	[%rd55+128], %r964;
	st.global.u32 	[%rd55+256], %r965;
	st.global.u32 	[%rd55+384], %r966;
	st.global.u32 	[%rd55+512], %r967;
	st.global.u32 	[%rd55+640], %r968;
	st.global.u32 	[%rd55+768], %r969;
	st.global.u32 	[%rd55+896], %r970;
	st.global.u32 	[%rd55+1024], %r971;
	st.global.u32 	[%rd55+1152], %r972;
	st.global.u32 	[%rd55+1280], %r973;
	st.global.u32 	[%rd55+1408], %r974;
	st.global.u32 	[%rd55+1536], %r975;
	st.global.u32 	[%rd55+1664], %r976;
	st.global.u32 	[%rd55+1792], %r977;
	st.global.u32 	[%rd55+1920], %r978;
	st.global.u32 	[%rd55+2048], %r979;
	st.global.u32 	[%rd55+2176], %r980;
	st.global.u32 	[%rd55+2304], %r981;
	st.global.u32 	[%rd55+2432], %r982;
	st.global.u32 	[%rd55+2560], %r983;
	st.global.u32 	[%rd55+2688], %r984;
	bra.uni 	$L__BB7_140;
$L__BB7_26:
	setp.eq.s32 	%p2, %r3, 0;
	@%p2 bra 	$L__BB7_140;
	mul.wide.u32 	%rd14, %r2, 4;
	add.s64 	%rd15, %rd1, %rd14;
	mov.u32 	%r82, %tid.x;
	ld.global.u32 	%r1022, [%rd15];
	and.b32  	%r238, %r82, 31;
	and.b32  	%r239, %r82, 992;
	mul.lo.s32 	%r240, %r239, 22;
	or.b32  	%r84, %r240, %r238;
	setp.ge.u32 	%p3, %r84, %r3;
	shl.b32 	%r241, %r84, 2;
	cvt.u64.u32 	%rd16, %r241;
	add.s64 	%rd8, %rd15, %rd16;
	mov.u32 	%r1001, %r1022;
	@%p3 bra 	$L__BB7_29;
	ld.global.u32 	%r1001, [%rd8];
$L__BB7_29:
	add.s32 	%r242, %r84, 32;
	setp.ge.u32 	%p4, %r242, %r3;
	mov.u32 	%r1002, %r1022;
	@%p4 bra 	$L__BB7_31;
	ld.global.u32 	%r1002, [%rd8+128];
$L__BB7_31:
	add.s32 	%r89, %r84, 64;
	setp.ge.u32 	%p5, %r89, %r3;
	mov.u32 	%r1003, %r1022;
	@%p5 bra 	$L__BB7_33;
	ld.global.u32 	%r1003, [%rd8+256];
$L__BB7_33:
	add.s32 	%r92, %r84, 96;
	setp.ge.u32 	%p6, %r92, %r3;
	mov.u32 	%r1004, %r1022;
	@%p6 bra 	$L__BB7_35;
	ld.global.u32 	%r1004, [%rd8+384];
$L__BB7_35:
	add.s32 	%r95, %r84, 128;
	setp.ge.u32 	%p7, %r95, %r3;
	mov.u32 	%r1005, %r1022;
	@%p7 bra 	$L__BB7_37;
	ld.global.u32 	%r1005, [%rd8+512];
$L__BB7_37:
	add.s32 	%r243, %r84, 160;
	setp.ge.u32 	%p8, %r243, %r3;
	mov.u32 	%r1006, %r1022;
	@%p8 bra 	$L__BB7_39;
	ld.global.u32 	%r1006, [%rd8+640];
$L__BB7_39:
	add.s32 	%r244, %r84, 192;
	setp.ge.u32 	%p9, %r244, %r3;
	mov.u32 	%r1007, %r1022;
	@%p9 bra 	$L__BB7_41;
	ld.global.u32 	%r1007, [%rd8+768];
$L__BB7_41:
	add.s32 	%r102, %r84, 224;
	setp.ge.u32 	%p10, %r102, %r3;
	mov.u32 	%r1008, %r1022;
	@%p10 bra 	$L__BB7_43;
	ld.global.u32 	%r1008, [%rd8+896];
$L__BB7_43:
	add.s32 	%r245, %r84, 256;
	setp.ge.u32 	%p11, %r245, %r3;
	mov.u32 	%r1009, %r1022;
	@%p11 bra 	$L__BB7_45;
	ld.global.u32 	%r1009, [%rd8+1024];
$L__BB7_45:
	add.s32 	%r246, %r84, 288;
	setp.ge.u32 	%p12, %r246, %r3;
	mov.u32 	%r1010, %r1022;
	@%p12 bra 	$L__BB7_47;
	ld.global.u32 	%r1010, [%rd8+1152];
$L__BB7_47:
	add.s32 	%r247, %r84, 320;
	setp.ge.u32 	%p13, %r247, %r3;
	mov.u32 	%r1011, %r1022;
	@%p13 bra 	$L__BB7_49;
	ld.global.u32 	%r1011, [%rd8+1280];
$L__BB7_49:
	add.s32 	%r111, %r84, 352;
	setp.ge.u32 	%p14, %r111, %r3;
	mov.u32 	%r1012, %r1022;
	@%p14 bra 	$L__BB7_51;
	ld.global.u32 	%r1012, [%rd8+1408];
$L__BB7_51:
	add.s32 	%r114, %r84, 384;
	setp.ge.u32 	%p15, %r114, %r3;
	mov.u32 	%r1013, %r1022;
	@%p15 bra 	$L__BB7_53;
	ld.global.u32 	%r1013, [%rd8+1536];
$L__BB7_53:
	add.s32 	%r117, %r84, 416;
	setp.ge.u32 	%p16, %r117, %r3;
	mov.u32 	%r1014, %r1022;
	@%p16 bra 	$L__BB7_55;
	ld.global.u32 	%r1014, [%rd8+1664];
$L__BB7_55:
	add.s32 	%r120, %r84, 448;
	setp.ge.u32 	%p17, %r120, %r3;
	mov.u32 	%r1015, %r1022;
	@%p17 bra 	$L__BB7_57;
	ld.global.u32 	%r1015, [%rd8+1792];
$L__BB7_57:
	add.s32 	%r248, %r84, 480;
	setp.ge.u32 	%p18, %r248, %r3;
	mov.u32 	%r1016, %r1022;
	@%p18 bra 	$L__BB7_59;
	ld.global.u32 	%r1016, [%rd8+1920];
$L__BB7_59:
	add.s32 	%r125, %r84, 512;
	setp.ge.u32 	%p19, %r125, %r3;
	mov.u32 	%r1017, %r1022;
	@%p19 bra 	$L__BB7_61;
	ld.global.u32 	%r1017, [%rd8+2048];
$L__BB7_61:
	add.s32 	%r249, %r84, 544;
	setp.ge.u32 	%p20, %r249, %r3;
	mov.u32 	%r1018, %r1022;
	@%p20 bra 	$L__BB7_63;
	ld.global.u32 	%r1018, [%rd8+2176];
$L__BB7_63:
	add.s32 	%r250, %r84, 576;
	setp.ge.u32 	%p21, %r250, %r3;
	mov.u32 	%r1019, %r1022;
	@%p21 bra 	$L__BB7_65;
	ld.global.u32 	%r1019, [%rd8+2304];
$L__BB7_65:
	add.s32 	%r132, %r84, 608;
	setp.ge.u32 	%p22, %r132, %r3;
	mov.u32 	%r1020, %r1022;
	@%p22 bra 	$L__BB7_67;
	ld.global.u32 	%r1020, [%rd8+2432];
$L__BB7_67:
	add.s32 	%r251, %r84, 640;
	setp.ge.u32 	%p23, %r251, %r3;
	mov.u32 	%r1021, %r1022;
	@%p23 bra 	$L__BB7_69;
	ld.global.u32 	%r1021, [%rd8+2560];
$L__BB7_69:
	add.s32 	%r137, %r84, 672;
	setp.ge.u32 	%p24, %r137, %r3;
	@%p24 bra 	$L__BB7_71;
	ld.global.u32 	%r1022, [%rd8+2688];
$L__BB7_71:
	// begin inline asm
	mov.u32 %r252, %laneid;
	// end inline asm
	shr.u32 	%r141, %r82, 5;
	mad.lo.s32 	%r253, %r141, 704, %r252;
	shl.b32 	%r254, %r253, 2;
	mov.u32 	%r255, _ZZN3cub18CUB_300001_SM_10006detail4scan16DeviceScanKernelINS2_10policy_hubIiiijN4cuda3std3__44plusIvEEE10Policy1000EPiSC_NS0_13ScanTileStateIiLb1EEES9_NS0_8NullTypeEjiLb0ESF_EEvT0_T1_T2_iT3_T4_T5_E12temp_storage;
	add.s32 	%r142, %r255, %r254;
	st.shared.u32 	[%r142], %r1001;
	st.shared.u32 	[%r142+128], %r1002;
	st.shared.u32 	[%r142+256], %r1003;
	st.shared.u32 	[%r142+384], %r1004;
	st.shared.u32 	[%r142+512], %r1005;
	st.shared.u32 	[%r142+640], %r1006;
	st.shared.u32 	[%r142+768], %r1007;
	st.shared.u32 	[%r142+896], %r1008;
	st.shared.u32 	[%r142+1024], %r1009;
	st.shared.u32 	[%r142+1152], %r1010;
	st.shared.u32 	[%r142+1280], %r1011;
	st.shared.u32 	[%r142+1408], %r1012;
	st.shared.u32 	[%r142+1536], %r1013;
	st.shared.u32 	[%r142+1664], %r1014;
	st.shared.u32 	[%r142+1792], %r1015;
	st.shared.u32 	[%r142+1920], %r1016;
	st.shared.u32 	[%r142+2048], %r1017;
	st.shared.u32 	[%r142+2176], %r1018;
	st.shared.u32 	[%r142+2304], %r1019;
	st.shared.u32 	[%r142+2432], %r1020;
	st.shared.u32 	[%r142+2560], %r1021;
	st.shared.u32 	[%r142+2688], %r1022;
	bar.warp.sync 	-1;
	mad.lo.s32 	%r143, %r252, 84, %r142;
	ld.shared.v2.u32 	{%r144, %r145}, [%r143];
	ld.shared.v2.u32 	{%r146, %r147}, [%r143+8];
	ld.shared.v2.u32 	{%r148, %r149}, [%r143+16];
	ld.shared.v2.u32 	{%r150, %r151}, [%r143+24];
	ld.shared.v2.u32 	{%r152, %r153}, [%r143+32];
	ld.shared.v2.u32 	{%r154, %r155}, [%r143+40];
	ld.shared.v2.u32 	{%r156, %r157}, [%r143+48];
	ld.shared.v2.u32 	{%r158, %r159}, [%r143+56];
	ld.shared.v2.u32 	{%r160, %r161}, [%r143+64];
	ld.shared.v2.u32 	{%r162, %r163}, [%r143+72];
	ld.shared.v2.u32 	{%r164, %r165}, [%r143+80];
	bar.sync 	0;
	setp.ne.s32 	%p25, %r986, 0;
	@%p25 bra 	$L__BB7_75;
	add.s32 	%r485, %r145, %r144;
	add.s32 	%r486, %r146, %r485;
	add.s32 	%r487, %r147, %r486;
	add.s32 	%r488, %r148, %r487;
	add.s32 	%r489, %r149, %r488;
	add.s32 	%r490, %r150, %r489;
	add.s32 	%r491, %r151, %r490;
	add.s32 	%r492, %r152, %r491;
	add.s32 	%r493, %r153, %r492;
	add.s32 	%r494, %r154, %r493;
	add.s32 	%r495, %r155, %r494;
	add.s32 	%r496, %r156, %r495;
	add.s32 	%r497, %r157, %r496;
	add.s32 	%r498, %r158, %r497;
	add.s32 	%r499, %r159, %r498;
	add.s32 	%r500, %r160, %r499;
	add.s32 	%r501, %r161, %r500;
	add.s32 	%r502, %r162, %r501;
	add.s32 	%r503, %r163, %r502;
	add.s32 	%r504, %r164, %r503;
	add.s32 	%r459, %r165, %r504;
	mov.b32 	%r457, 1;
	mov.b32 	%r482, 0;
	mov.b32 	%r484, -1;
	// begin inline asm
	{  .reg .s32 r0;  .reg .pred p;  shfl.sync.up.b32 r0|p, %r459, %r457, %r482, %r484;  @p add.s32 r0, r0, %r459;  mov.s32 %r455, r0;}
	// end inline asm
	mov.b32 	%r463, 2;
	// begin inline asm
	{  .reg .s32 r0;  .reg .pred p;  shfl.sync.up.b32 r0|p, %r455, %r463, %r482, %r484;  @p add.s32 r0, r0, %r455;  mov.s32 %r461, r0;}
	// end inline asm
	mov.b32 	%r469, 4;
	// begin inline asm
	{  .reg .s32 r0;  .reg .pred p;  shfl.sync.up.b32 r0|p, %r461, %r469, %r482, %r484;  @p add.s32 r0, r0, %r461;  mov.s32 %r467, r0;}
	// end inline asm
	mov.b32 	%r475, 8;
	// begin inline asm
	{  .reg .s32 r0;  .reg .pred p;  shfl.sync.up.b32 r0|p, %r467, %r475, %r482, %r484;  @p add.s32 r0, r0, %r467;  mov.s32 %r473, r0;}
	// end inline asm
	mov.b32 	%r481, 16;
	// begin inline asm
	{  .reg .s32 r0;  .reg .pred p;  shfl.sync.up.b32 r0|p, %r473, %r481, %r482, %r484;  @p add.s32 r0, r0, %r473;  mov.s32 %r479, r0;}
	// end inline asm
	setp.ne.s32 	%p67, %r252, 31;
	@%p67 bra 	$L__BB7_74;
	shl.b32 	%r505, %r141, 2;
	mov.u32 	%r506, _ZZN3cub18CUB_300001_SM_10006detail4scan16DeviceScanKernelINS2_10policy_hubIiiijN4cuda3std3__44plusIvEEE10Policy1000EPiSC_NS0_13ScanTileStateIiLb1EEES9_NS0_8NullTypeEjiLb0ESF_EEvT0_T1_T2_iT3_T4_T5_E12temp_storage;
	add.s32 	%r507, %r506, %r505;
	st.shared.u32 	[%r507+16], %r479;
$L__BB7_74:
	sub.s32 	%r508, %r479, %r459;
	bar.sync 	0;
	ld.shared.v4.u32 	{%r509, %r510, %r511, %r512}, [_ZZN3cub18CUB_300001_SM_10006detail4scan16DeviceScanKernelINS2_10policy_hubIiiijN4cuda3std3__44plusIvEEE10Policy1000EPiSC_NS0_13ScanTileStateIiLb1EEES9_NS0_8NullTypeEjiLb0ESF_EEvT0_T1_T2_iT3_T4_T5_E12temp_storage+16];
	add.s32 	%r513, %r510, %r509;
	setp.eq.s32 	%p68, %r141, 2;
	selp.b32 	%r514, %r513, %r509, %p68;
	add.s32 	%r515, %r513, %r511;
	setp.eq.s32 	%p69, %r141, 3;
	selp.b32 	%r516, %r515, %r514, %p69;
	add.s32 	%r517, %r515, %r512;
	setp.eq.s32 	%p70, %r141, 4;
	selp.b32 	%r518, %r517, %r516, %p70;
	ld.shared.v4.u32 	{%r519, %r520, %r521, %r522}, [_ZZN3cub18CUB_300001_SM_10006detail4scan16DeviceScanKernelINS2_10policy_hubIiiijN4cuda3std3__44plusIvEEE10Policy1000EPiSC_NS0_13ScanTileStateIiLb1EEES9_NS0_8NullTypeEjiLb0ESF_EEvT0_T1_T2_iT3_T4_T5_E12temp_storage+32];
	add.s32 	%r523, %r517, %r519;
	setp.eq.s32 	%p71, %r141, 5;
	selp.b32 	%r524, %r523, %r518, %p71;
	add.s32 	%r525, %r523, %r520;
	setp.eq.s32 	%p72, %r141, 6;
	selp.b32 	%r526, %r525, %r524, %p72;
	add.s32 	%r527, %r525, %r521;
	setp.eq.s32 	%p73, %r141, 7;
	selp.b32 	%r528, %r527, %r526, %p73;
	add.s32 	%r529, %r527, %r522;
	setp.eq.s32 	%p74, %r141, 8;
	selp.b32 	%r530, %r529, %r528, %p74;
	.pragma "used_bytes_mask 4095";
	ld.shared.v4.u32 	{%r531, %r532, %r533, %r534}, [_ZZN3cub18CUB_300001_SM_10006detail4scan16DeviceScanKernelINS2_10policy_hubIiiijN4cuda3std3__44plusIvEEE10Policy1000EPiSC_NS0_13ScanTileStateIiLb1EEES9_NS0_8NullTypeEjiLb0ESF_EEvT0_T1_T2_iT3_T4_T5_E12temp_storage+48];
	add.s32 	%r535, %r529, %r531;
	setp.eq.s32 	%p75, %r141, 9;
	selp.b32 	%r536, %r535, %r530, %p75;
	add.s32 	%r537, %r535, %r532;
	setp.eq.s32 	%p76, %r141, 10;
	selp.b32 	%r538, %r537, %r536, %p76;
	add.s32 	%r539, %r537, %r533;
	setp.eq.s32 	%p77, %r141, 11;
	selp.b32 	%r540, %r539, %r538, %p77;
	setp.lt.u32 	%p78, %r82, 32;
	setp.eq.s32 	%p79, %r252, 0;
	selp.b32 	%r541, 0, %r508, %p79;
	add.s32 	%r542, %r540, %r541;
	selp.b32 	%r543, %r508, %r542, %p78;
	setp.eq.s32 	%p80, %r82, 0;
	selp.b32 	%r1037, 0, %r543, %p80;
	bra.uni 	$L__BB7_94;
$L__BB7_75:
	add.s32 	%r286, %r145, %r144;
	add.s32 	%r287, %r146, %r286;
	add.s32 	%r288, %r147, %r287;
	add.s32 	%r289, %r148, %r288;
	add.s32 	%r290, %r149, %r289;
	add.s32 	%r291, %r150, %r290;
	add.s32 	%r292, %r151, %r291;
	add.s32 	%r293, %r152, %r292;
	add.s32 	%r294, %r153, %r293;
	add.s32 	%r295, %r154, %r294;
	add.s32 	%r296, %r155, %r295;
	add.s32 	%r297, %r156, %r296;
	add.s32 	%r298, %r157, %r297;
	add.s32 	%r299, %r158, %r298;
	add.s32 	%r300, %r159, %r299;
	add.s32 	%r301, %r160, %r300;
	add.s32 	%r302, %r161, %r301;
	add.s32 	%r303, %r162, %r302;
	add.s32 	%r304, %r163, %r303;
	add.s32 	%r305, %r164, %r304;
	add.s32 	%r260, %r165, %r305;
	mov.b32 	%r258, 1;
	mov.b32 	%r283, 0;
	mov.b32 	%r285, -1;
	// begin inline asm
	{  .reg .s32 r0;  .reg .pred p;  shfl.sync.up.b32 r0|p, %r260, %r258, %r283, %r285;  @p add.s32 r0, r0, %r260;  mov.s32 %r256, r0;}
	// end inline asm
	mov.b32 	%r264, 2;
	// begin inline asm
	{  .reg .s32 r0;  .reg .pred p;  shfl.sync.up.b32 r0|p, %r256, %r264, %r283, %r285;  @p add.s32 r0, r0, %r256;  mov.s32 %r262, r0;}
	// end inline asm
	mov.b32 	%r270, 4;
	// begin inline asm
	{  .reg .s32 r0;  .reg .pred p;  shfl.sync.up.b32 r0|p, %r262, %r270, %r283, %r285;  @p add.s32 r0, r0, %r262;  mov.s32 %r268, r0;}
	// end inline asm
	mov.b32 	%r276, 8;
	// begin inline asm
	{  .reg .s32 r0;  .reg .pred p;  shfl.sync.up.b32 r0|p, %r268, %r276, %r283, %r285;  @p add.s32 r0, r0, %r268;  mov.s32 %r274, r0;}
	// end inline asm
	mov.b32 	%r282, 16;
	// begin inline asm
	{  .reg .s32 r0;  .reg .pred p;  shfl.sync.up.b32 r0|p, %r274, %r282, %r283, %r285;  @p add.s32 r0, r0, %r274;  mov.s32 %r280, r0;}
	// end inline asm
	setp.ne.s32 	%p26, %r252, 31;
	@%p26 bra 	$L__BB7_77;
	shl.b32 	%r306, %r141, 2;
	mov.u32 	%r307, _ZZN3cub18CUB_300001_SM_10006detail4scan16DeviceScanKernelINS2_10policy_hubIiiijN4cuda3std3__44plusIvEEE10Policy1000EPiSC_NS0_13ScanTileStateIiLb1EEES9_NS0_8NullTypeEjiLb0ESF_EEvT0_T1_T2_iT3_T4_T5_E12temp_storage;
	add.s32 	%r308, %r307, %r306;
	st.shared.u32 	[%r308+16], %r280;
$L__BB7_77:
	sub.s32 	%r309, %r280, %r260;
	bar.sync 	0;
	ld.shared.v4.u32 	{%r310, %r311, %r312, %r313}, [_ZZN3cub18CUB_300001_SM_10006detail4scan16DeviceScanKernelINS2_10policy_hubIiiijN4cuda3std3__44plusIvEEE10Policy1000EPiSC_NS0_13ScanTileStateIiLb1EEES9_NS0_8NullTypeEjiLb0ESF_EEvT0_T1_T2_iT3_T4_T5_E12temp_storage+16];
	add.s32 	%r314, %r311, %r310;
	setp.eq.s32 	%p27, %r141, 2;
	selp.b32 	%r315, %r314, %r310, %p27;
	add.s32 	%r316, %r314, %r312;
	setp.eq.s32 	%p28, %r141, 3;
	selp.b32 	%r317, %r316, %r315, %p28;
	add.s32 	%r318, %r316, %r313;
	setp.eq.s32 	%p29, %r141, 4;
	selp.b32 	%r319, %r318, %r317, %p29;
	ld.shared.v4.u32 	{%r320, %r321, %r322, %r323}, [_ZZN3cub18CUB_300001_SM_10006detail4scan16DeviceScanKernelINS2_10policy_hubIiiijN4cuda3std3__44plusIvEEE10Policy1000EPiSC_NS0_13ScanTileStateIiLb1EEES9_NS0_8NullTypeEjiLb0ESF_EEvT0_T1_T2_iT3_T4_T5_E12temp_storage+32];
	add.s32 	%r324, %r318, %r320;
	setp.eq.s32 	%p30, %r141, 5;
	selp.b32 	%r325, %r324, %r319, %p30;
	add.s32 	%r326, %r324, %r321;
	setp.eq.s32 	%p31, %r141, 6;
	selp.b32 	%r327, %r326, %r325, %p31;
	add.s32 	%r328, %r326, %r322;
	setp.eq.s32 	%p32, %r141, 7;
	selp.b32 	%r329, %r328, %r327, %p32;
	add.s32 	%r330, %r328, %r323;
	setp.eq.s32 	%p33, %r141, 8;
	selp.b32 	%r331, %r330, %r329, %p33;
	ld.shared.v4.u32 	{%r332, %r333, %r334, %r335}, [_ZZN3cub18CUB_300001_SM_10006detail4scan16DeviceScanKernelINS2_10policy_hubIiiijN4cuda3std3__44plusIvEEE10Policy1000EPiSC_NS0_13ScanTileStateIiLb1EEES9_NS0_8NullTypeEjiLb0ESF_EEvT0_T1_T2_iT3_T4_T5_E12temp_storage+48];
	add.s32 	%r336, %r330, %r332;
	setp.eq.s32 	%p34, %r141, 9;
	selp.b32 	%r337, %r336, %r331, %p34;
	add.s32 	%r338, %r336, %r333;
	setp.eq.s32 	%p35, %r141, 10;
	selp.b32 	%r339, %r338, %r337, %p35;
	add.s32 	%r340, %r338, %r334;
	setp.eq.s32 	%p36, %r141, 11;
	selp.b32 	%r341, %r340, %r339, %p36;
	add.s32 	%r171, %r340, %r335;
	setp.gt.u32 	%p37, %r82, 31;
	setp.lt.u32 	%p38, %r82, 32;
	setp.eq.s32 	%p39, %r252, 0;
	selp.b32 	%r342, 0, %r309, %p39;
	add.s32 	%r1036, %r341, %r342;
	selp.b32 	%r173, %r309, %r1036, %p38;
	@%p37 bra 	$L__BB7_93;
	setp.ne.s32 	%p40, %r82, 0;
	mul.wide.s32 	%rd17, %r986, 8;
	add.s64 	%rd9, %rd2, %rd17;
	@%p40 bra 	$L__BB7_80;
	st.shared.u32 	[_ZZN3cub18CUB_300001_SM_10006detail4scan16DeviceScanKernelINS2_10policy_hubIiiijN4cuda3std3__44plusIvEEE10Policy1000EPiSC_NS0_13ScanTileStateIiLb1EEES9_NS0_8NullTypeEjiLb0ESF_EEvT0_T1_T2_iT3_T4_T5_E12temp_storage+12], %r171;
	add.s64 	%rd18, %rd9, 256;
	mov.b32 	%r343, 100;
	// begin inline asm
	st.relaxed.gpu.v2.u32 [%rd18], {%r343, %r171};
	// end inline asm
$L__BB7_80:
	not.b32 	%r349, %r82;
	add.s32 	%r1031, %r986, %r349;
	mov.b32 	%r345, 830;
	// begin inline asm
	nanosleep.u32 %r345;
	// end inline asm
	mul.wide.s32 	%rd20, %r1031, 8;
	add.s64 	%rd21, %rd2, %rd20;
	add.s64 	%rd19, %rd21, 256;
	// begin inline asm
	ld.relaxed.gpu.v2.u32 {%r1033, %r1025}, [%rd19];
	// end inline asm
	mov.b32 	%r1026, 952;
$L__BB7_81:
	setp.eq.s32 	%p41, %r1033, 99;
	mov.b32 	%r350, -1;
	vote.sync.any.pred 	%p42, %p41, %r350;
	not.pred 	%p43, %p42;
	@%p43 bra 	$L__BB7_83;
	mul.lo.s32 	%r453, %r986, 16807;
	and.b32  	%r986, %r453, 2147483647;
	add.s32 	%r454, %r1026, 1;
	rem.u32 	%r450, %r986, %r454;
	// begin inline asm
	nanosleep.u32 %r450;
	// end inline asm
	shr.u32 	%r1026, %r1026, 1;
	// begin inline asm
	ld.relaxed.gpu.v2.u32 {%r1033, %r1025}, [%rd19];
	// end inline asm
	bra.uni 	$L__BB7_81;
$L__BB7_83:
	setp.eq.s32 	%p44, %r1033, 101;
	mov.b32 	%r377, -1;
	vote.sync.ballot.b32 	%r379, %p44, %r377;
	// begin inline asm
	mov.u32 %r352, %lanemask_ge;
	// end inline asm
	and.b32  	%r380, %r379, %r352;
	or.b32  	%r381, %r380, -2147483648;
	add.s32 	%r382, %r381, -1;
	not.b32 	%r383, %r381;
	and.b32  	%r384, %r383, %r382;
	popc.b32 	%r356, %r384;
	mov.b32 	%r355, 1;
	// begin inline asm
	shfl.sync.down.b32 %r353, %r1025, %r355, %r356, %r377;
	// end inline asm
	setp.lt.s32 	%p46, %r252, %r356;
	selp.b32 	%r385, %r353, 0, %p46;
	add.s32 	%r359, %r385, %r1025;
	mov.b32 	%r360, 2;
	// begin inline asm
	shfl.sync.down.b32 %r358, %r359, %r360, %r356, %r377;
	// end inline asm
	add.s32 	%r386, %r252, 2;
	setp.gt.s32 	%p47, %r386, %r356;
	selp.b32 	%r387, 0, %r358, %p47;
	add.s32 	%r364, %r359, %r387;
	mov.b32 	%r365, 4;
	// begin inline asm
	shfl.sync.down.b32 %r363, %r364, %r365, %r356, %r377;
	// end inline asm
	add.s32 	%r388, %r252, 4;
	setp.gt.s32 	%p48, %r388, %r356;
	selp.b32 	%r389, 0, %r363, %p48;
	add.s32 	%r369, %r364, %r389;
	mov.b32 	%r370, 8;
	// begin inline asm
	shfl.sync.down.b32 %r368, %r369, %r370, %r356, %r377;
	// end inline asm
	add.s32 	%r390, %r252, 8;
	setp.gt.s32 	%p49, %r390, %r356;
	selp.b32 	%r391, 0, %r368, %p49;
	add.s32 	%r374, %r369, %r391;
	mov.b32 	%r375, 16;
	// begin inline asm
	shfl.sync.down.b32 %r373, %r374, %r375, %r356, %r377;
	// end inline asm
	add.s32 	%r392, %r252, 16;
	setp.gt.s32 	%p50, %r392, %r356;
	selp.b32 	%r393, 0, %r373, %p50;
	add.s32 	%r1029, %r374, %r393;
	add.s64 	%rd10, %rd2, 256;
	mov.b32 	%r1027, 952;
$L__BB7_84:
	setp.ne.s32 	%p51, %r1033, 101;
	mov.b32 	%r394, -1;
	vote.sync.all.pred 	%p52, %p51, %r394;
	not.pred 	%p53, %p52;
	@%p53 bra 	$L__BB7_89;
	shr.u32 	%r1027, %r1027, 1;
	mul.wide.s32 	%rd24, %r1031, 8;
	add.s64 	%rd25, %rd10, %rd24;
	add.s64 	%rd23, %rd25, -256;
	// begin inline asm
	ld.relaxed.gpu.v2.u32 {%r1033, %r1034}, [%rd23];
	// end inline asm
	mov.u32 	%r1035, %r1027;
$L__BB7_86:
	setp.eq.s32 	%p57, %r1033, 99;
	mov.b32 	%r402, -1;
	vote.sync.any.pred 	%p58, %p57, %r402;
	not.pred 	%p59, %p58;
	@%p59 bra 	$L__BB7_88;
	mul.lo.s32 	%r448, %r986, 16807;
	and.b32  	%r986, %r448, 2147483647;
	add.s32 	%r449, %r1035, 1;
	rem.u32 	%r445, %r986, %r449;
	// begin inline asm
	nanosleep.u32 %r445;
	// end inline asm
	shr.u32 	%r1035, %r1035, 1;
	// begin inline asm
	ld.relaxed.gpu.v2.u32 {%r1033, %r1034}, [%rd23];
	// end inline asm
	bra.uni 	$L__BB7_86;
$L__BB7_88:
	setp.eq.s32 	%p60, %r1033, 101;
	mov.b32 	%r428, -1;
	vote.sync.ballot.b32 	%r429, %p60, %r428;
	and.b32  	%r430, %r429, %r352;
	or.b32  	%r431, %r430, -2147483648;
	add.s32 	%r432, %r431, -1;
	not.b32 	%r433, %r431;
	and.b32  	%r434, %r433, %r432;
	popc.b32 	%r407, %r434;
	mov.b32 	%r406, 1;
	// begin inline asm
	shfl.sync.down.b32 %r404, %r1034, %r406, %r407, %r428;
	// end inline asm
	setp.lt.s32 	%p62, %r252, %r407;
	selp.b32 	%r435, %r404, 0, %p62;
	add.s32 	%r410, %r435, %r1034;
	mov.b32 	%r411, 2;
	// begin inline asm
	shfl.sync.down.b32 %r409, %r410, %r411, %r407, %r428;
	// end inline asm
	add.s32 	%r436, %r252, 2;
	setp.gt.s32 	%p63, %r436, %r407;
	selp.b32 	%r437, 0, %r409, %p63;
	add.s32 	%r415, %r410, %r437;
	mov.b32 	%r416, 4;
	// begin inline asm
	shfl.sync.down.b32 %r414, %r415, %r416, %r407, %r428;
	// end inline asm
	add.s32 	%r438, %r252, 4;
	setp.gt.s32 	%p64, %r438, %r407;
	selp.b32 	%r439, 0, %r414, %p64;
	add.s32 	%r420, %r415, %r439;
	mov.b32 	%r421, 8;
	// begin inline asm
	shfl.sync.down.b32 %r419, %r420, %r421, %r407, %r428;
	// end inline asm
	add.s32 	%r440, %r252, 8;
	setp.gt.s32 	%p65, %r440, %r407;
	selp.b32 	%r441, 0, %r419, %p65;
	add.s32 	%r425, %r420, %r441;
	mov.b32 	%r426, 16;
	// begin inline asm
	shfl.sync.down.b32 %r424, %r425, %r426, %r407, %r428;
	// end inline asm
	add.s32 	%r442, %r252, 16;
	setp.gt.s32 	%p66, %r442, %r407;
	selp.b32 	%r443, 0, %r424, %p66;
	add.s32 	%r444, %r443, %r1029;
	add.s32 	%r1029, %r444, %r425;
	add.s32 	%r1031, %r1031, -32;
	bra.uni 	$L__BB7_84;
$L__BB7_89:
	@%p40 bra 	$L__BB7_91;
	add.s32 	%r397, %r1029, %r171;
	add.s64 	%rd22, %rd9, 256;
	mov.b32 	%r396, 101;
	// begin inline asm
	st.relaxed.gpu.v2.u32 [%rd22], {%r396, %r397};
	// end inline asm
	st.shared.u32 	[_ZZN3cub18CUB_300001_SM_10006detail4scan16DeviceScanKernelINS2_10policy_hubIiiijN4cuda3std3__44plusIvEEE10Policy1000EPiSC_NS0_13ScanTileStateIiLb1EEES9_NS0_8NullTypeEjiLb0ESF_EEvT0_T1_T2_iT3_T4_T5_E12temp_storage+4], %r1029;
	st.shared.u32 	[_ZZN3cub18CUB_300001_SM_10006detail4scan16DeviceScanKernelINS2_10policy_hubIiiijN4cuda3std3__44plusIvEEE10Policy1000EPiSC_NS0_13ScanTileStateIiLb1EEES9_NS0_8NullTypeEjiLb0ESF_EEvT0_T1_T2_iT3_T4_T5_E12temp_storage+8], %r397;
$L__BB7_91:
	setp.ne.s32 	%p55, %r252, 0;
	mov.u32 	%r1036, %r173;
	@%p55 bra 	$L__BB7_93;
	st.shared.u32 	[_ZZN3cub18CUB_300001_SM_10006detail4scan16DeviceScanKernelINS2_10policy_hubIiiijN4cuda3std3__44plusIvEEE10Policy1000EPiSC_NS0_13ScanTileStateIiLb1EEES9_NS0_8NullTypeEjiLb0ESF_EEvT0_T1_T2_iT3_T4_T5_E12temp_storage+76], %r1029;
	mov.u32 	%r1036, %r1029;
$L__BB7_93:
	bar.sync 	0;
	setp.eq.s32 	%p56, %r82, 0;
	ld.shared.u32 	%r398, [_ZZN3cub18CUB_300001_SM_10006detail4scan16DeviceScanKernelINS2_10policy_hubIiiijN4cuda3std3__44plusIvEEE10Policy1000EPiSC_NS0_13ScanTileStateIiLb1EEES9_NS0_8NullTypeEjiLb0ESF_EEvT0_T1_T2_iT3_T4_T5_E12temp_storage+76];
	selp.b32 	%r399, 0, %r398, %p56;
	add.s32 	%r1037, %r399, %r1036;
$L__BB7_94:
	add.s32 	%r544, %r1037, %r144;
	add.s32 	%r545, %r145, %r544;
	add.s32 	%r546, %r146, %r545;
	add.s32 	%r547, %r147, %r546;
	add.s32 	%r548, %r148, %r547;
	add.s32 	%r549, %r149, %r548;
	add.s32 	%r550, %r150, %r549;
	add.s32 	%r551, %r151, %r550;
	add.s32 	%r552, %r152, %r551;
	add.s32 	%r553, %r153, %r552;
	add.s32 	%r554, %r154, %r553;
	add.s32 	%r555, %r155, %r554;
	add.s32 	%r556, %r156, %r555;
	add.s32 	%r557, %r157, %r556;
	add.s32 	%r558, %r158, %r557;
	add.s32 	%r559, %r159, %r558;
	add.s32 	%r560, %r160, %r559;
	add.s32 	%r561, %r161, %r560;
	add.s32 	%r562, %r162, %r561;
	add.s32 	%r563, %r163, %r562;
	add.s32 	%r564, %r164, %r563;
	add.s32 	%r565, %r165, %r564;
	bar.sync 	0;
	st.shared.v2.u32 	[%r143], {%r544, %r545};
	st.shared.v2.u32 	[%r143+8], {%r546, %r547};
	st.shared.v2.u32 	[%r143+16], {%r548, %r549};
	st.shared.v2.u32 	[%r143+24], {%r550, %r551};
	st.shared.v2.u32 	[%r143+32], {%r552, %r553};
	st.shared.v2.u32 	[%r143+40], {%r554, %r555};
	st.shared.v2.u32 	[%r143+48], {%r556, %r557};
	st.shared.v2.u32 	[%r143+56], {%r558, %r559};
	st.shared.v2.u32 	[%r143+64], {%r560, %r561};
	st.shared.v2.u32 	[%r143+72], {%r562, %r563};
	st.shared.v2.u32 	[%r143+80], {%r564, %r565};
	bar.warp.sync 	-1;
	ld.shared.u32 	%r212, [%r142];
	ld.shared.u32 	%r213, [%r142+128];
	ld.shared.u32 	%r214, [%r142+256];
	ld.shared.u32 	%r215, [%r142+384];
	ld.shared.u32 	%r216, [%r142+512];
	ld.shared.u32 	%r217, [%r142+640];
	ld.shared.u32 	%r218, [%r142+768];
	ld.shared.u32 	%r219, [%r142+896];
	ld.shared.u32 	%r220, [%r142+1024];
	ld.shared.u32 	%r221, [%r142+1152];
	ld.shared.u32 	%r222, [%r142+1280];
	ld.shared.u32 	%r223, [%r142+1408];
	ld.shared.u32 	%r224, [%r142+1536];
	ld.shared.u32 	%r225, [%r142+1664];
	ld.shared.u32 	%r226, [%r142+1792];
	ld.shared.u32 	%r227, [%r142+1920];
	ld.shared.u32 	%r228, [%r142+2048];
	ld.shared.u32 	%r229, [%r142+2176];
	ld.shared.u32 	%r230, [%r142+2304];
	ld.shared.u32 	%r231, [%r142+2432];
	ld.shared.u32 	%r232, [%r142+2560];
	ld.shared.u32 	%r233, [%r142+2688];
	setp.ne.s32 	%p81, %r82, 0;
	@%p81 bra 	$L__BB7_96;
	st.volatile.shared.u32 	[_ZZN3cub18CUB_300001_SM_10006detail4scan16DeviceScanKernelINS2_10policy_hubIiiijN4cuda3std3__44plusIvEEE10Policy1000EPiSC_NS0_13ScanTileStateIiLb1EEES9_NS0_8NullTypeEjiLb0ESF_EEvT0_T1_T2_iT3_T4_T5_E12temp_storage+33792], %r3;
$L__BB7_96:
	ld.param.u32 	%r985, [_ZN3cub18CUB_300001_SM_10006detail4scan16DeviceScanKernelINS2_10policy_hubIiiijN4cuda3std3__44plusIvEEE10Policy1000EPiSC_NS0_13ScanTileStateIiLb1EEES9_NS0_8NullTypeEjiLb0ESF_EEvT0_T1_T2_iT3_T4_T5__param_3];
	ld.param.u64 	%rd56, [_ZN3cub18CUB_300001_SM_10006detail4scan16DeviceScanKernelINS2_10policy_hubIiiijN4cuda3std3__44plusIvEEE10Policy1000EPiSC_NS0_13ScanTileStateIiLb1EEES9_NS0_8NullTypeEjiLb0ESF_EEvT0_T1_T2_iT3_T4_T5__param_1];
	bar.sync 	0;
	ld.volatile.shared.u32 	%r234, [_ZZN3cub18CUB_300001_SM_10006detail4scan16DeviceScanKernelINS2_10policy_hubIiiijN4cuda3std3__44plusIvEEE10Policy1000EPiSC_NS0_13ScanTileStateIiLb1EEES9_NS0_8NullTypeEjiLb0ESF_EEvT0_T1_T2_iT3_T4_T5_E12temp_storage+33792];
	setp.ge.s32 	%p82, %r84, %r234;
	cvt.u64.u32 	%rd32, %r84;
	mov.u32 	%r566, %ctaid.x;
	add.s32 	%r567, %r985, %r566;
	mul.lo.s32 	%r568, %r567, 8448;
	cvt.u64.u32 	%rd33, %r568;
	add.s64 	%rd34, %rd32, %rd33;
	cvta.to.global.u64 	%rd35, %rd56;
	shl.b64 	%rd36, %rd34, 2;
	add.s64 	%rd11, %rd35, %rd36;
	@%p82 bra 	$L__BB7_98;
	st.global.u32 	[%rd11], %r212;
$L__BB7_98:
	mov.u32 	%r569, %tid.x;
	and.b32  	%r570, %r569, 992;
	mul.lo.s32 	%r571, %r570, 22;
	and.b32  	%r572, %r569, 31;
	or.b32  	%r573, %r571, %r572;
	or.b32  	%r574, %r573, 32;
	setp.ge.s32 	%p83, %r574, %r234;
	@%p83 bra 	$L__BB7_100;
	st.global.u32 	[%rd11+128], %r213;
$L__BB7_100:
	setp.ge.s32 	%p84, %r89, %r234;
	@%p84 bra 	$L__BB7_102;
	st.global.u32 	[%rd11+256], %r214;
$L__BB7_102:
	setp.ge.s32 	%p85, %r92, %r234;
	@%p85 bra 	$L__BB7_104;
	st.global.u32 	[%rd11+384], %r215;
$L__BB7_104:
	setp.ge.s32 	%p86, %r95, %r234;
	@%p86 bra 	$L__BB7_106;
	st.global.u32 	[%rd11+512], %r216;
$L__BB7_106:
	add.s32 	%r580, %r573, 160;
	setp.ge.s32 	%p87, %r580, %r234;
	@%p87 bra 	$L__BB7_108;
	st.global.u32 	[%rd11+640], %r217;
$L__BB7_108:
	add.s32 	%r586, %r573, 192;
	setp.ge.s32 	%p88, %r586, %r234;
	@%p88 bra 	$L__BB7_110;
	st.global.u32 	[%rd11+768], %r218;
$L__BB7_110:
	setp.ge.s32 	%p89, %r102, %r234;
	@%p89 bra 	$L__BB7_112;
	st.global.u32 	[%rd11+896], %r219;
$L__BB7_112:
	add.s32 	%r592, %r573, 256;
	setp.ge.s32 	%p90, %r592, %r234;
	@%p90 bra 	$L__BB7_114;
	st.global.u32 	[%rd11+1024], %r220;
$L__BB7_114:
	add.s32 	%r598, %r573, 288;
	setp.ge.s32 	%p91, %r598, %r234;
	@%p91 bra 	$L__BB7_116;
	st.global.u32 	[%rd11+1152], %r221;
$L__BB7_116:
	add.s32 	%r604, %r573, 320;
	setp.ge.s32 	%p92, %r604, %r234;
	@%p92 bra 	$L__BB7_118;
	st.global.u32 	[%rd11+1280], %r222;
$L__BB7_118:
	setp.ge.s32 	%p93, %r111, %r234;
	@%p93 bra 	$L__BB7_120;
	st.global.u32 	[%rd11+1408], %r223;
$L__BB7_120:
	setp.ge.s32 	%p94, %r114, %r234;
	@%p94 bra 	$L__BB7_122;
	st.global.u32 	[%rd11+1536], %r224;
$L__BB7_122:
	setp.ge.s32 	%p95, %r117, %r234;
	@%p95 bra 	$L__BB7_124;
	st.global.u32 	[%rd11+1664], %r225;
$L__BB7_124:
	setp.ge.s32 	%p96, %r120, %r234;
	@%p96 bra 	$L__BB7_126;
	st.global.u32 	[%rd11+1792], %r226;
$L__BB7_126:
	add.s32 	%r610, %r573, 480;
	setp.ge.s32 	%p97, %r610, %r234;
	@%p97 bra 	$L__BB7_128;
	st.global.u32 	[%rd11+1920], %r227;
$L__BB7_128:
	setp.ge.s32 	%p98, %r125, %r234;
	@%p98 bra 	$L__BB7_130;
	st.global.u32 	[%rd11+2048], %r228;
$L__BB7_130:
	add.s32 	%r616, %r573, 544;
	setp.ge.s32 	%p99, %r616, %r234;
	@%p99 bra 	$L__BB7_132;
	st.global.u32 	[%rd11+2176], %r229;
$L__BB7_132:
	add.s32 	%r622, %r573, 576;
	setp.ge.s32 	%p100, %r622, %r234;
	@%p100 bra 	$L__BB7_134;
	st.global.u32 	[%rd11+2304], %r230;
$L__BB7_134:
	setp.ge.s32 	%p101, %r132, %r234;
	@%p101 bra 	$L__BB7_136;
	st.global.u32 	[%rd11+2432], %r231;
$L__BB7_136:
	add.s32 	%r628, %r573, 640;
	setp.ge.s32 	%p102, %r628, %r234;
	@%p102 bra 	$L__BB7_138;
	st.global.u32 	[%rd11+2560], %r232;
$L__BB7_138:
	setp.ge.s32 	%p103, %r137, %r234;
	@%p103 bra 	$L__BB7_140;
	st.global.u32 	[%rd11+2688], %r233;
$L__BB7_140:
	ret;

}


// ===== COMPILED SASS (sm_100) =====

	.target	sm_100

	.elftype	@"ET_EXEC"


//--------------------- .note.nv.tkinfo           --------------------------
	.section	.note.nv.tkinfo,"",@"SHT_NOTE"
	.sectionflags	@"SHF_NOTE_NV_TKINFO"
	.tkinfo
        /*0018*/ 	.word	0x00000002
        /*0030*/ 	.string	""
        /*0030*/ 	.string	"ptxas"
        /*0030*/ 	.string	"Cuda compilation tools, release 13.0, V13.0.88"
        /*0030*/ 	.string	"Build cuda_13.0.r13.0/compiler.36424714_0"
        /*0030*/ 	.string	"-arch sm_100 -m 64 "



//--------------------- .note.nv.cuinfo           --------------------------
	.section	.note.nv.cuinfo,"",@"SHT_NOTE"
	.sectionflags	@"SHF_NOTE_NV_CUINFO"
        /*0018*/ 	.short	0x0002
        /*001a*/ 	.short	0x0064
        /*001c*/ 	.short	0x0082
	.zero		2


//--------------------- .nv.info                  --------------------------
	.section	.nv.info,"",@"SHT_CUDA_INFO"
	.align	4


	//----- nvinfo : EIATTR_REGCOUNT
	.align		4
        /*0000*/ 	.byte	0x04, 0x2f
        /*0002*/ 	.short	(.L_50 - .L_49)
	.align		4
.L_49:
        /*0004*/ 	.word	index@(_Z16InitCurandStatesP17curandStateXORWOWmi)
        /*0008*/ 	.word	0x0000001f


	//----- nvinfo : EIATTR_FRAME_SIZE
	.align		4
.L_50:
        /*000c*/ 	.byte	0x04, 0x11
        /*000e*/ 	.short	(.L_52 - .L_51)
	.align		4
.L_51:
        /*0010*/ 	.word	index@(_Z16InitCurandStatesP17curandStateXORWOWmi)
        /*0014*/ 	.word	0x00000000


	//----- nvinfo : EIATTR_REGCOUNT
	.align		4
.L_52:
        /*0018*/ 	.byte	0x04, 0x2f
        /*001a*/ 	.short	(.L_54 - .L_53)
	.align		4
.L_53:
        /*001c*/ 	.word	index@(_Z25GenerateRandomArrayKernelPiP17curandStateXORWOWiii)
        /*0020*/ 	.word	0x0000001a


	//----- nvinfo : EIATTR_FRAME_SIZE
	.align		4
.L_54:
        /*0024*/ 	.byte	0x04, 0x11
        /*0026*/ 	.short	(.L_56 - .L_55)
	.align		4
.L_55:
        /*0028*/ 	.word	index@(_Z25GenerateRandomArrayKernelPiP17curandStateXORWOWiii)
        /*002c*/ 	.word	0x00000000


	//----- nvinfo : EIATTR_REGCOUNT
	.align		4
.L_56:
        /*0030*/ 	.byte	0x04, 0x2f
        /*0032*/ 	.short	(.L_58 - .L_57)
	.align		4
.L_57:
        /*0034*/ 	.word	index@(_Z15InitializeArrayPiii)
        /*0038*/ 	.word	0x0000000a


	//----- nvinfo : EIATTR_FRAME_SIZE
	.align		4
.L_58:
        /*003c*/ 	.byte	0x04, 0x11
        /*003e*/ 	.short	(.L_60 - .L_59)
	.align		4
.L_59:
        /*0040*/ 	.word	index@(_Z15InitializeArrayPiii)
        /*0044*/ 	.word	0x00000000


	//----- nvinfo : EIATTR_REGCOUNT
	.align		4
.L_60:
        /*0048*/ 	.byte	0x04, 0x2f
        /*004a*/ 	.short	(.L_62 - .L_61)
	.align		4
.L_61:
        /*004c*/ 	.word	index@(_Z16CountOccurrencesPiS_i)
        /*0050*/ 	.word	0x0000000a


	//----- nvinfo : EIATTR_FRAME_SIZE
	.align		4
.L_62:
        /*0054*/ 	.byte	0x04, 0x11
        /*0056*/ 	.short	(.L_64 - .L_63)
	.align		4
.L_63:
        /*0058*/ 	.word	index@(_Z16CountOccurrencesPiS_i)
        /*005c*/ 	.word	0x00000000


	//----- nvinfo : EIATTR_REGCOUNT
	.align		4
.L_64:
        /*0060*/ 	.byte	0x04, 0x2f
        /*0062*/ 	.short	(.L_66 - .L_65)
	.align		4
.L_65:
        /*0064*/ 	.word	index@(_Z13PlaceElementsPiS_S_i)
        /*0068*/ 	.word	0x0000000c


	//----- nvinfo : EIATTR_FRAME_SIZE
	.align		4
.L_66:
        /*006c*/ 	.byte	0x04, 0x11
        /*006e*/ 	.short	(.L_68 - .L_67)
	.align		4
.L_67:
        /*0070*/ 	.word	index@(_Z13PlaceElementsPiS_S_i)
        /*0074*/ 	.word	0x00000000


	//----- nvinfo : EIATTR_REGCOUNT
	.align		4
.L_68:
        /*0078*/ 	.byte	0x04, 0x2f
        /*007a*/ 	.short	(.L_70 - .L_69)
	.align		4
.L_69:
        /*007c*/ 	.word	index@(_ZN3cub18CUB_300001_SM_10006detail11EmptyKernelIvEEvv)
        /*0080*/ 	.word	0x00000004


	//----- nvinfo : EIATTR_FRAME_SIZE
	.align		4
.L_70:
        /*0084*/ 	.byte	0x04, 0x11
        /*0086*/ 	.short	(.L_72 - .L_71)
	.align		4
.L_71:
        /*0088*/ 	.word	index@(_ZN3cub18CUB_300001_SM_10006detail11EmptyKernelIvEEvv)
        /*008c*/ 	.word	0x00000000


	//----- nvinfo : EIATTR_REGCOUNT
	.align		4
.L_72:
        /*0090*/ 	.byte	0x04, 0x2f
        /*0092*/ 	.short	(.L_74 - .L_73)
	.align		4
.L_73:
        /*0094*/ 	.word	index@(_ZN3cub18CUB_300001_SM_10006detail4scan20DeviceScanInitKernelINS0_13ScanTileStateIiLb1EEEEEvT_i)
        /*0098*/ 	.word	0x00000008


	//----- nvinfo : EIATTR_FRAME_SIZE
	.align		4
.L_74:
        /*009c*/ 	.byte	0x04, 0x11
        /*009e*/ 	.short	(.L_76 - .L_75)
	.align		4
.L_75:
        /*00a0*/ 	.word	index@(_ZN3cub18CUB_300001_SM_10006detail4scan20DeviceScanInitKernelINS0_13ScanTileStateIiLb1EEEEEvT_i)
        /*00a4*/ 	.word	0x00000000


	//----- nvinfo : EIATTR_REGCOUNT
	.align		4
.L_76:
        /*00a8*/ 	.byte	0x04, 0x2f
        /*00aa*/ 	.short	(.L_78 - .L_77)
	.align		4
.L_77:
        /*00ac*/ 	.word	index@(_ZN3cub18CUB_300001_SM_10006detail4scan16DeviceScanKernelINS2_10policy_hubIiiijN4cuda3std3__44plusIvEEE10Policy1000EPiSC_NS0_13ScanTileStateIiLb1EEES9_NS0_8NullTypeEjiLb0ESF_EEvT0_T1_T2_iT3_T4_T5_)
        /*00b0*/ 	.word	0x00000038


	//----- nvinfo : EIATTR_FRAME_SIZE
	.align		4
.L_78:
        /*00b4*/ 	.byte	0x04, 0x11
        /*00b6*/ 	.short	(.L_80 - .L_79)
	.align		4
.L_79:
        /*00b8*/ 	.word	index@(_ZN3cub18CUB_300001_SM_10006detail4scan16DeviceScanKernelINS2_10policy_hubIiiijN4cuda3std3__44plusIvEEE10Policy1000EPiSC_NS0_13ScanTileStateIiLb1EEES9_NS0_8NullTypeEjiLb0ESF_EEvT0_T1_T2_iT3_T4_T5_)
        /*00bc*/ 	.word	0x00000000


	//----- nvinfo : EIATTR_MIN_STACK_SIZE
	.align		4
.L_80:
        /*00c0*/ 	.byte	0x04, 0x12
        /*00c2*/ 	.short	(.L_82 - .L_81)
	.align		4
.L_81:
        /*00c4*/ 	.word	index@(_ZN3cub18CUB_300001_SM_10006detail4scan16DeviceScanKernelINS2_10policy_hubIiiijN4cuda3std3__44plusIvEEE10Policy1000EPiSC_NS0_13ScanTileStateIiLb1EEES9_NS0_8NullTypeEjiLb0ESF_EEvT0_T1_T2_iT3_T4_T5_)
        /*00c8*/ 	.word	0x00000000


	//----- nvinfo : EIATTR_MIN_STACK_SIZE
	.align		4
.L_82:
        /*00cc*/ 	.byte	0x04, 0x12
        /*00ce*/ 	.short	(.L_84 - .L_83)
	.align		4
.L_83:
        /*00d0*/ 	.word	index@(_ZN3cub18CUB_300001_SM_10006detail4scan20DeviceScanInitKernelINS0_13ScanTileStateIiLb1EEEEEvT_i)
        /*00d4*/ 	.word	0x00000000


	//----- nvinfo : EIATTR_MIN_STACK_SIZE
	.align		4
.L_84:
        /*00d8*/ 	.byte	0x04, 0x12
        /*00da*/ 	.short	(.L_86 - .L_85)
	.align		4
.L_85:
        /*00dc*/ 	.word	index@(_ZN3cub18CUB_300001_SM_10006detail11EmptyKernelIvEEvv)
        /*00e0*/ 	.word	0x00000000


	//----- nvinfo : EIATTR_MIN_STACK_SIZE
	.align		4
.L_86:
        /*00e4*/ 	.byte	0x04, 0x12
        /*00e6*/ 	.short	(.L_88 - .L_87)
	.align		4
.L_87:
        /*00e8*/ 	.word	index@(_Z13PlaceElementsPiS_S_i)
        /*00ec*/ 	.word	0x00000000


	//----- nvinfo : EIATTR_MIN_STACK_SIZE
	.align		4
.L_88:
        /*00f0*/ 	.byte	0x04, 0x12
        /*00f2*/ 	.short	(.L_90 - .L_89)
	.align		4
.L_89:
        /*00f4*/ 	.word	index@(_Z16CountOccurrencesPiS_i)
        /*00f8*/ 	.word	0x00000000


	//----- nvinfo : EIATTR_MIN_STACK_SIZE
	.align		4
.L_90:
        /*00fc*/ 	.byte	0x04, 0x12
        /*00fe*/ 	.short	(.L_92 - .L_91)
	.align		4
.L_91:
        /*0100*/ 	.word	index@(_Z15InitializeArrayPiii)
        /*0104*/ 	.word	0x00000000


	//----- nvinfo : EIATTR_MIN_STACK_SIZE
	.align		4
.L_92:
        /*0108*/ 	.byte	0x04, 0x12
        /*010a*/ 	.short	(.L_94 - .L_93)
	.align		4
.L_93:
        /*010c*/ 	.word	index@(_Z25GenerateRandomArrayKernelPiP17curandStateXORWOWiii)
        /*0110*/ 	.word	0x00000000


	//----- nvinfo : EIATTR_MIN_STACK_SIZE
	.align		4
.L_94:
        /*0114*/ 	.byte	0x04, 0x12
        /*0116*/ 	.short	(.L_96 - .L_95)
	.align		4
.L_95:
        /*0118*/ 	.word	index@(_Z16InitCurandStatesP17curandStateXORWOWmi)
        /*011c*/ 	.word	0x00000000
.L_96:


//--------------------- .nv.compat                --------------------------
	.section	.nv.compat,"",@"SHT_CUDA_COMPAT_INFO"
	.align	4
        /*0000*/ 	.byte	0x02, 0x09, 0x00, 0x00, 0x02, 0x02, 0x01, 0x00, 0x02, 0x05, 0x05, 0x00, 0x03, 0x07, 0x01, 0x01
        /*0010*/ 	.byte	0x02, 0x03, 0x00, 0x00, 0x02, 0x06, 0x01, 0x00, 0x04, 0x0b, 0x08, 0x00, 0x09, 0x00, 0x00, 0x00
        /*0020*/ 	.byte	0x00, 0x00, 0x00, 0x00


//--------------------- .nv.info._ZN3cub18CUB_300001_SM_10006detail4scan16DeviceScanKernelINS2_10policy_hubIiiijN4cuda3std3__44plusIvEEE10Policy1000EPiSC_NS0_13ScanTileStateIiLb1EEES9_NS0_8NullTypeEjiLb0ESF_EEvT0_T1_T2_iT3_T4_T5_ --------------------------
	.section	.nv.info._ZN3cub18CUB_300001_SM_10006detail4scan16DeviceScanKernelINS2_10policy_hubIiiijN4cuda3std3__44plusIvEEE10Policy1000EPiSC_NS0_13ScanTileStateIiLb1EEES9_NS0_8NullTypeEjiLb0ESF_EEvT0_T1_T2_iT3_T4_T5_,"",@"SHT_CUDA_INFO"
	.sectionflags	@""
	.align	4


	//----- nvinfo : EIATTR_CUDA_API_VERSION
	.align		4
        /*0000*/ 	.byte	0x04, 0x37
        /*0002*/ 	.short	(.L_98 - .L_97)
.L_97:
        /*0004*/ 	.word	0x00000082


	//----- nvinfo : EIATTR_KPARAM_INFO
	.align		4
.L_98:
        /*0008*/ 	.byte	0x04, 0x17
        /*000a*/ 	.short	(.L_100 - .L_99)
.L_99:
        /*000c*/ 	.word	0x00000000
        /*0010*/ 	.short	0x0006
        /*0012*/ 	.short	0x0020
        /*0014*/ 	.byte	0x00, 0xf0, 0x11, 0x00


	//----- nvinfo : EIATTR_KPARAM_INFO
	.align		4
.L_100:
        /*0018*/ 	.byte	0x04, 0x17
        /*001a*/ 	.short	(.L_102 - .L_101)
.L_101:
        /*001c*/ 	.word	0x00000000
        /*0020*/ 	.short	0x0005
        /*0022*/ 	.short	0x001d
        /*0024*/ 	.byte	0x00, 0xf0, 0x05, 0x00


	//----- nvinfo : EIATTR_KPARAM_INFO
	.align		4
.L_102:
        /*0028*/ 	.byte	0x04, 0x17
        /*002a*/ 	.short	(.L_104 - .L_103)
.L_103:
        /*002c*/ 	.word	0x00000000
        /*0030*/ 	.short	0x0004
        /*0032*/ 	.short	0x001c
        /*0034*/ 	.byte	0x00, 0xf0, 0x05, 0x00


	//----- nvinfo : EIATTR_KPARAM_INFO
	.align		4
.L_104:
        /*0038*/ 	.byte	0x04, 0x17
        /*003a*/ 	.short	(.L_106 - .L_105)
.L_105:
        /*003c*/ 	.word	0x00000000
        /*0040*/ 	.short	0x0003
        /*0042*/ 	.short	0x0018
        /*0044*/ 	.byte	0x00, 0xf0, 0x11, 0x00


	//----- nvinfo : EIATTR_KPARAM_INFO
	.align		4
.L_106:
        /*0048*/ 	.byte	0x04, 0x17
        /*004a*/ 	.short	(.L_108 - .L_107)
.L_107:
        /*004c*/ 	.word	0x00000000
        /*0050*/ 	.short	0x0002
        /*0052*/ 	.short	0x0010
        /*0054*/ 	.byte	0x00, 0xf0, 0x21, 0x00


	//----- nvinfo : EIATTR_KPARAM_INFO
	.align		4
.L_108:
        /*0058*/ 	.byte	0x04, 0x17
        /*005a*/ 	.short	(.L_110 - .L_109)
.L_109:
        /*005c*/ 	.word	0x00000000
        /*0060*/ 	.short	0x0001
        /*0062*/ 	.short	0x0008
        /*0064*/ 	.byte	0x00, 0xf5, 0x21, 0x00


	//----- nvinfo : EIATTR_KPARAM_INFO
	.align		4
.L_110:
        /*0068*/ 	.byte	0x04, 0x17
        /*006a*/ 	.short	(.L_112 - .L_111)
.L_111:
        /*006c*/ 	.word	0x00000000
        /*0070*/ 	.short	0x0000
        /*0072*/ 	.short	0x0000
        /*0074*/ 	.byte	0x00, 0xf5, 0x21, 0x00


	//----- nvinfo : EIATTR_SPARSE_MMA_MASK
	.align		4
.L_112:
        /*0078*/ 	.byte	0x03, 0x50
        /*007a*/ 	.short	0x0000


	//----- nvinfo : EIATTR_MAXREG_COUNT
	.align		4
        /*007c*/ 	.byte	0x03, 0x1b
        /*007e*/ 	.short	0x00a8


	//----- nvinfo : EIATTR_NUM_BARRIERS
	.align		4
        /*0080*/ 	.byte	0x02, 0x4c
        /*0082*/ 	.byte	0x01
	.zero		1


	//----- nvinfo : EIATTR_MERCURY_ISA_VERSION
	.align		4
        /*0084*/ 	.byte	0x03, 0x5f
        /*0086*/ 	.short	0x0101


	//----- nvinfo : EIATTR_UNUSED_LOAD_BYTE_OFFSET
	.align		4
        /*0088*/ 	.byte	0x04, 0x44
        /*008a*/ 	.short	(.L_114 - .L_113)


	//   ....[0]....
.L_113:
        /*008c*/ 	.word	0x000029a0
        /*0090*/ 	.word	0x00000fff


	//----- nvinfo : EIATTR_COOP_GROUP_MASK_REGIDS
	.align		4
.L_114:
        /*0094*/ 	.byte	0x04, 0x29
        /*0096*/ 	.short	(.L_116 - .L_115)


	//   ....[0]....
.L_115:
        /*0098*/ 	.word	0xffffffff


	//   ....[1]....
        /*009c*/ 	.word	0xffffffff


	//   ....[2]....
        /*00a0*/ 	.word	0xffffffff


	//   ....[3]....
        /*00a4*/ 	.word	0xffffffff


	//   ....[4]....
        /*00a8*/ 	.word	0xffffffff


	//   ....[5]....
        /*00ac*/ 	.word	0xffffffff


	//   ....[6]....
        /*00b0*/ 	.word	0xffffffff


	//   ....[7]....
        /*00b4*/ 	.word	0xffffffff


	//   ....[8]....
        /*00b8*/ 	.word	0xffffffff


	//   ....[9]....
        /*00bc*/ 	.word	0xffffffff


	//   ....[10]....
        /*00c0*/ 	.word	0xffffffff


	//   ....[11]....
        /*00c4*/ 	.word	0xffffffff


	//   ....[12]....
        /*00c8*/ 	.word	0xffffffff


	//   ....[13]....
        /*00cc*/ 	.word	0xffffffff


	//   ....[14]....
        /*00d0*/ 	.word	0xffffffff


	//   ....[15]....
        /*00d4*/ 	.word	0xffffffff


	//   ....[16]....
        /*00d8*/ 	.word	0xffffffff


	//   ....[17]....
        /*00dc*/ 	.word	0xffffffff


	//   ....[18]....
        /*00e0*/ 	.word	0xffffffff


	//   ....[19]....
        /*00e4*/ 	.word	0xffffffff


	//   ....[20]....
        /*00e8*/ 	.word	0xffffffff


	//   ....[21]....
        /*00ec*/ 	.word	0xffffffff


	//   ....[22]....
        /*00f0*/ 	.word	0xffffffff


	//   ....[23]....
        /*00f4*/ 	.word	0xffffffff


	//   ....[24]....
        /*00f8*/ 	.word	0xffffffff


	//   ....[25]....
        /*00fc*/ 	.word	0xffffffff


	//   ....[26]....
        /*0100*/ 	.word	0xffffffff


	//   ....[27]....
        /*0104*/ 	.word	0xffffffff


	//   ....[28]....
        /*0108*/ 	.word	0xffffffff


	//   ....[29]....
        /*010c*/ 	.word	0xffffffff


	//   ....[30]....
        /*0110*/ 	.word	0xffffffff


	//   ....[31]....
        /*0114*/ 	.word	0xffffffff


	//   ....[32]....
        /*0118*/ 	.word	0xffffffff


	//   ....[33]....
        /*011c*/ 	.word	0xffffffff


	//   ....[34]....
        /*0120*/ 	.word	0xffffffff


	//   ....[35]....
        /*0124*/ 	.word	0xffffffff


	//   ....[36]....
        /*0128*/ 	.word	0xffffffff


	//   ....[37]....
        /*012c*/ 	.word	0xffffffff


	//   ....[38]....
        /*0130*/ 	.word	0xffffffff


	//   ....[39]....
        /*0134*/ 	.word	0xffffffff


	//   ....[40]....
        /*0138*/ 	.word	0xffffffff


	//   ....[41]....
        /*013c*/ 	.word	0xffffffff


	//   ....[42]....
        /*0140*/ 	.word	0xffffffff


	//   ....[43]....
        /*0144*/ 	.word	0xffffffff


	//   ....[44]....
        /*0148*/ 	.word	0xffffffff


	//   ....[45]....
        /*014c*/ 	.word	0xffffffff


	//   ....[46]....
        /*0150*/ 	.word	0xffffffff


	//   ....[47]....
        /*0154*/ 	.word	0xffffffff


	//   ....[48]....
        /*0158*/ 	.word	0xffffffff


	//   ....[49]....
        /*015c*/ 	.word	0xffffffff


	//   ....[50]....
        /*0160*/ 	.word	0xffffffff


	//   ....[51]....
        /*0164*/ 	.word	0xffffffff


	//   ....[52]....
        /*0168*/ 	.word	0xffffffff


	//   ....[53]....
        /*016c*/ 	.word	0xffffffff


	//   ....[54]....
        /*0170*/ 	.word	0xffffffff


	//   ....[55]....
        /*0174*/ 	.word	0xffffffff


	//   ....[56]....
        /*0178*/ 	.word	0xffffffff


	//   ....[57]....
        /*017c*/ 	.word	0xffffffff


	//   ....[58]....
        /*0180*/ 	.word	0xffffffff


	//   ....[59]....
        /*0184*/ 	.word	0xffffffff


	//   ....[60]....
        /*0188*/ 	.word	0x05000015


	//   ....[61]....
        /*018c*/ 	.word	0x05000015


	//   ....[62]....
        /*0190*/ 	.word	0x05000015


	//   ....[63]....
        /*0194*/ 	.word	0x05000015


	//   ....[64]....
        /*0198*/ 	.word	0x05000015


	//   ....[65]....
        /*019c*/ 	.word	0x05000015


	//   ....[66]....
        /*01a0*/ 	.word	0x05000015


	//   ....[67]....
        /*01a4*/ 	.word	0x05000015


	//   ....[68]....
        /*01a8*/ 	.word	0x05000015


	//   ....[69]....
        /*01ac*/ 	.word	0x05000015


	//   ....[70]....
        /*01b0*/ 	.word	0x05000015


	//   ....[71]....
        /*01b4*/ 	.word	0x05000015


	//   ....[72]....
        /*01b8*/ 	.word	0x05000015


	//   ....[73]....
        /*01bc*/ 	.word	0x05000015


	//   ....[74]....
        /*01c0*/ 	.word	0x05000015


	//   ....[75]....
        /*01c4*/ 	.word	0x05000015


	//   ....[76]....
        /*01c8*/ 	.word	0x05000015


	//   ....[77]....
        /*01cc*/ 	.word	0x05000015


	//   ....[78]....
        /*01d0*/ 	.word	0x05000015


	//   ....[79]....
        /*01d4*/ 	.word	0x05000015


	//   ....[80]....
        /*01d8*/ 	.word	0x05000015


	//   ....[81]....
        /*01dc*/ 	.word	0x05000015


	//   ....[82]....
        /*01e0*/ 	.word	0x05000015


	//   ....[83]....
        /*01e4*/ 	.word	0x05000015


	//   ....[84]....
        /*01e8*/ 	.word	0x05000015


	//   ....[85]....
        /*01ec*/ 	.word	0x05000015


	//   ....[86]....
        /*01f0*/ 	.word	0x05000015


	//   ....[87]....
        /*01f4*/ 	.word	0x05000015


	//   ....[88]....
        /*01f8*/ 	.word	0x05000015


	//   ....[89]....
        /*01fc*/ 	.word	0x05000015


	//   ....[90]....
        /*0200*/ 	.word	0x05000015


	//   ....[91]....
        /*0204*/ 	.word	0x05000015


	//   ....[92]....
        /*0208*/ 	.word	0x05000015


	//   ....[93]....
        /*020c*/ 	.word	0x05000015


	//   ....[94]....
        /*0210*/ 	.word	0x05000015


	//   ....[95]....
        /*0214*/ 	.word	0x05000015


	//----- nvinfo : EIATTR_COOP_GROUP_INSTR_OFFSETS
	.align		4
.L_116:
        /*0218*/ 	.byte	0x04, 0x28
        /*021a*/ 	.short	(.L_118 - .L_117)


	//   ....[0]....
.L_117:
        /*021c*/ 	.word	0x000004b0


	//   ....[1]....
        /*0220*/ 	.word	0x00000680


	//   ....[2]....
        /*0224*/ 	.word	0x000006a0


	//   ....[3]....
        /*0228*/ 	.word	0x000006c0


	//   ....[4]....
        /*022c*/ 	.word	0x000006e0


	//   ....[5]....
        /*0230*/ 	.word	0x00000700


	//   ....[6]....
        /*0234*/ 	.word	0x00000ae0


	//   ....[7]....
        /*0238*/ 	.word	0x00000b00


	//   ....[8]....
        /*023c*/ 	.word	0x00000b20


	//   ....[9]....
        /*0240*/ 	.word	0x00000b40


	//   ....[10]....
        /*0244*/ 	.word	0x00000b60


	//   ....[11]....
        /*0248*/ 	.word	0x00000f10


	//   ....[12]....
        /*024c*/ 	.word	0x000010e0


	//   ....[13]....
        /*0250*/ 	.word	0x00001140


	//   ....[14]....
        /*0254*/ 	.word	0x000011d0


	//   ....[15]....
        /*0258*/ 	.word	0x00001230


	//   ....[16]....
        /*025c*/ 	.word	0x00001280


	//   ....[17]....
        /*0260*/ 	.word	0x000012e0


	//   ....[18]....
        /*0264*/ 	.word	0x00001320


	//   ....[19]....
        /*0268*/ 	.word	0x00001330


	//   ....[20]....
        /*026c*/ 	.word	0x00001410


	//   ....[21]....
        /*0270*/ 	.word	0x000015e0


	//   ....[22]....
        /*0274*/ 	.word	0x00001630


	//   ....[23]....
        /*0278*/ 	.word	0x00001690


	//   ....[24]....
        /*027c*/ 	.word	0x000016f0


	//   ....[25]....
        /*0280*/ 	.word	0x00001730


	//   ....[26]....
        /*0284*/ 	.word	0x00001770


	//   ....[27]....
        /*0288*/ 	.word	0x000017b0


	//   ....[28]....
        /*028c*/ 	.word	0x000017c0


	//   ....[29]....
        /*0290*/ 	.word	0x00001be0


	//   ....[30]....
        /*0294*/ 	.word	0x000026c0


	//   ....[31]....
        /*0298*/ 	.word	0x00002890


	//   ....[32]....
        /*029c*/ 	.word	0x000028b0


	//   ....[33]....
        /*02a0*/ 	.word	0x000028d0


	//   ....[34]....
        /*02a4*/ 	.word	0x000028f0


	//   ....[35]....
        /*02a8*/ 	.word	0x00002910


	//   ....[36]....
        /*02ac*/ 	.word	0x00002c90


	//   ....[37]....
        /*02b0*/ 	.word	0x00002cb0


	//   ....[38]....
        /*02b4*/ 	.word	0x00002cd0


	//   ....[39]....
        /*02b8*/ 	.word	0x00002cf0


	//   ....[40]....
        /*02bc*/ 	.word	0x00002d10


	//   ....[41]....
        /*02c0*/ 	.word	0x000030d0


	//   ....[42]....
        /*02c4*/ 	.word	0x000032a0


	//   ....[43]....
        /*02c8*/ 	.word	0x00003300


	//   ....[44]....
        /*02cc*/ 	.word	0x00003360


	//   ....[45]....
        /*02d0*/ 	.word	0x000033c0


	//   ....[46]....
        /*02d4*/ 	.word	0x00003420


	//   ....[47]....
        /*02d8*/ 	.word	0x00003490


	//   ....[48]....
        /*02dc*/ 	.word	0x000034e0


	//   ....[49]....
        /*02e0*/ 	.word	0x000034f0


	//   ....[50]....
        /*02e4*/ 	.word	0x000035d0


	//   ....[51]....
        /*02e8*/ 	.word	0x000037a0


	//   ....[52]....
        /*02ec*/ 	.word	0x000037f0


	//   ....[53]....
        /*02f0*/ 	.word	0x00003860


	//   ....[54]....
        /*02f4*/ 	.word	0x000038c0


	//   ....[55]....
        /*02f8*/ 	.word	0x00003910


	//   ....[56]....
        /*02fc*/ 	.word	0x00003970


	//   ....[57]....
        /*0300*/ 	.word	0x000039b0


	//   ....[58]....
        /*0304*/ 	.word	0x000039c0


	//   ....[59]....
        /*0308*/ 	.word	0x00003e90


	//   ....[60]....
        /*030c*/ 	.word	0x00004470


	//   ....[61]....
        /*0310*/ 	.word	0x000044f0


	//   ....[62]....
        /*0314*/ 	.word	0x00004580


	//   ....[63]....
        /*0318*/ 	.word	0x00004670


	//   ....[64]....
        /*031c*/ 	.word	0x00004700


	//   ....[65]....
        /*0320*/ 	.word	0x00004790


	//   ....[66]....
        /*0324*/ 	.word	0x00004830


	//   ....[67]....
        /*0328*/ 	.word	0x000048b0


	//   ....[68]....
        /*032c*/ 	.word	0x000048e0


	//   ....[69]....
        /*0330*/ 	.word	0x00004980


	//   ....[70]....
        /*0334*/ 	.word	0x00004a00


	//   ....[71]....
        /*0338*/ 	.word	0x00004a80


	//   ....[72]....
        /*033c*/ 	.word	0x00004b40


	//   ....[73]....
        /*0340*/ 	.word	0x00004bd0


	//   ....[74]....
        /*0344*/ 	.word	0x00004c50


	//   ....[75]....
        /*0348*/ 	.word	0x00004cd0


	//   ....[76]....
        /*034c*/ 	.word	0x00004d50


	//   ....[77]....
        /*0350*/ 	.word	0x00004d80


	//   ....[78]....
        /*0354*/ 	.word	0x00004e20


	//   ....[79]....
        /*0358*/ 	.word	0x00004ea0


	//   ....[80]....
        /*035c*/ 	.word	0x00004f30


	//   ....[81]....
        /*0360*/ 	.word	0x00004fe0


	//   ....[82]....
        /*0364*/ 	.word	0x00005090


	//   ....[83]....
        /*0368*/ 	.word	0x00005120


	//   ....[84]....
        /*036c*/ 	.word	0x000051b0


	//   ....[85]....
        /*0370*/ 	.word	0x00005230


	//   ....[86]....
        /*0374*/ 	.word	0x00005270


	//   ....[87]....
        /*0378*/ 	.word	0x00005320


	//   ....[88]....
        /*037c*/ 	.word	0x000053a0


	//   ....[89]....
        /*0380*/ 	.word	0x00005420


	//   ....[90]....
        /*0384*/ 	.word	0x000054e0


	//   ....[91]....
        /*0388*/ 	.word	0x00005580


	//   ....[92]....
        /*038c*/ 	.word	0x00005610


	//   ....[93]....
        /*0390*/ 	.word	0x000056a0


	//   ....[94]....
        /*0394*/ 	.word	0x00005710


	//   ....[95]....
        /*0398*/ 	.word	0x00005790


	//----- nvinfo : EIATTR_VRC_CTA_INIT_COUNT
	.align		4
.L_118:
        /*039c*/ 	.byte	0x02, 0x4a
	.zero		1
	.zero		1


	//----- nvinfo : EIATTR_EXIT_INSTR_OFFSETS
	.align		4
        /*03a0*/ 	.byte	0x04, 0x1c
        /*03a2*/ 	.short	(.L_120 - .L_119)


	//   ....[0]....
.L_119:
        /*03a4*/ 	.word	0x00001eb0


	//   ....[1]....
        /*03a8*/ 	.word	0x00001ed0


	//   ....[2]....
        /*03ac*/ 	.word	0x00004400


	//   ....[3]....
        /*03b0*/ 	.word	0x00004420


	//----- nvinfo : EIATTR_MAX_THREADS
	.align		4
.L_120:
        /*03b4*/ 	.byte	0x04, 0x05
        /*03b6*/ 	.short	(.L_122 - .L_121)
.L_121:
        /*03b8*/ 	.word	0x00000180
        /*03bc*/ 	.word	0x00000001
        /*03c0*/ 	.word	0x00000001


	//----- nvinfo : EIATTR_CRS_STACK_SIZE
	.align		4
.L_122:
        /*03c4*/ 	.byte	0x04, 0x1e
        /*03c6*/ 	.short	(.L_124 - .L_123)
.L_123:
        /*03c8*/ 	.word	0x00000000


	//----- nvinfo : EIATTR_CBANK_PARAM_SIZE
	.align		4
.L_124:
        /*03cc*/ 	.byte	0x03, 0x19
        /*03ce*/ 	.short	0x0024


	//----- nvinfo : EIATTR_PARAM_CBANK
	.align		4
        /*03d0*/ 	.byte	0x04, 0x0a
        /*03d2*/ 	.short	(.L_126 - .L_125)
	.align		4
.L_125:
        /*03d4*/ 	.word	index@(.nv.constant0._ZN3cub18CUB_300001_SM_10006detail4scan16DeviceScanKernelINS2_10policy_hubIiiijN4cuda3std3__44plusIvEEE10Policy1000EPiSC_NS0_13ScanTileStateIiLb1EEES9_NS0_8NullTypeEjiLb0ESF_EEvT0_T1_T2_iT3_T4_T5_)
        /*03d8*/ 	.short	0x0380
        /*03da*/ 	.short	0x0024


	//----- nvinfo : EIATTR_SW_WAR
	.align		4
.L_126:
        /*03dc*/ 	.byte	0x04, 0x36
        /*03de*/ 	.short	(.L_128 - .L_127)
.L_127:
        /*03e0*/ 	.word	0x00000008
.L_128:


//--------------------- .nv.info._ZN3cub18CUB_300001_SM_10006detail4scan20DeviceScanInitKernelINS0_13ScanTileStateIiLb1EEEEEvT_i --------------------------
	.section	.nv.info._ZN3cub18CUB_300001_SM_10006detail4scan20DeviceScanInitKernelINS0_13ScanTileStateIiLb1EEEEEvT_i,"",@"SHT_CUDA_INFO"
	.sectionflags	@""
	.align	4


	//----- nvinfo : EIATTR_CUDA_API_VERSION
	.align		4
        /*0000*/ 	.byte	0x04, 0x37
        /*0002*/ 	.short	(.L_130 - .L_129)
.L_129:
        /*0004*/ 	.word	0x00000082


	//----- nvinfo : EIATTR_KPARAM_INFO
	.align		4
.L_130:
        /*0008*/ 	.byte	0x04, 0x17
        /*000a*/ 	.short	(.L_132 - .L_131)
.L_131:
        /*000c*/ 	.word	0x00000000
        /*0010*/ 	.short	0x0001
        /*0012*/ 	.short	0x0008
        /*0014*/ 	.byte	0x00, 0xf0, 0x11, 0x00


	//----- nvinfo : EIATTR_KPARAM_INFO
	.align		4
.L_132:
        /*0018*/ 	.byte	0x04, 0x17
        /*001a*/ 	.short	(.L_134 - .L_133)
.L_133:
        /*001c*/ 	.word	0x00000000
        /*0020*/ 	.short	0x0000
        /*0022*/ 	.short	0x0000
        /*0024*/ 	.byte	0x00, 0xf0, 0x21, 0x00


	//----- nvinfo : EIATTR_SPARSE_MMA_MASK
	.align		4
.L_134:
        /*0028*/ 	.byte	0x03, 0x50
        /*002a*/ 	.short	0x0000


	//----- nvinfo : EIATTR_MAXREG_COUNT
	.align		4
        /*002c*/ 	.byte	0x03, 0x1b
        /*002e*/ 	.short	0x00ff


	//----- nvinfo : EIATTR_MERCURY_ISA_VERSION
	.align		4
        /*0030*/ 	.byte	0x03, 0x5f
        /*0032*/ 	.short	0x0101


	//----- nvinfo : EIATTR_VRC_CTA_INIT_COUNT
	.align		4
        /*0034*/ 	.byte	0x02, 0x4a
	.zero		1
	.zero		1


	//----- nvinfo : EIATTR_EXIT_INSTR_OFFSETS
	.align		4
        /*0038*/ 	.byte	0x04, 0x1c
        /*003a*/ 	.short	(.L_136 - .L_135)


	//   ....[0]....
.L_135:
        /*003c*/ 	.word	0x000000f0


	//   ....[1]....
        /*0040*/ 	.word	0x00000130


	//----- nvinfo : EIATTR_CBANK_PARAM_SIZE
	.align		4
.L_136:
        /*0044*/ 	.byte	0x03, 0x19
        /*0046*/ 	.short	0x000c


	//----- nvinfo : EIATTR_PARAM_CBANK
	.align		4
        /*0048*/ 	.byte	0x04, 0x0a
        /*004a*/ 	.short	(.L_138 - .L_137)
	.align		4
.L_137:
        /*004c*/ 	.word	index@(.nv.constant0._ZN3cub18CUB_300001_SM_10006detail4scan20DeviceScanInitKernelINS0_13ScanTileStateIiLb1EEEEEvT_i)
        /*0050*/ 	.short	0x0380
        /*0052*/ 	.short	0x000c


	//----- nvinfo : EIATTR_SW_WAR
	.align		4
.L_138:
        /*0054*/ 	.byte	0x04, 0x36
        /*0056*/ 	.short	(.L_140 - .L_139)
.L_139:
        /*0058*/ 	.word	0x00000008
.L_140:


//--------------------- .nv.info._ZN3cub18CUB_300001_SM_10006detail11EmptyKernelIvEEvv --------------------------
	.section	.nv.info._ZN3cub18CUB_300001_SM_10006detail11EmptyKernelIvEEvv,"",@"SHT_CUDA_INFO"
	.sectionflags	@""
	.align	4


	//----- nvinfo : EIATTR_CUDA_API_VERSION
	.align		4
        /*0000*/ 	.byte	0x04, 0x37
        /*0002*/ 	.short	(.L_142 - .L_141)
.L_141:
        /*0004*/ 	.word	0x00000082


	//----- nvinfo : EIATTR_SPARSE_MMA_MASK
	.align		4
.L_142:
        /*0008*/ 	.byte	0x03, 0x50
        /*000a*/ 	.short	0x0000


	//----- nvinfo : EIATTR_MAXREG_COUNT
	.align		4
        /*000c*/ 	.byte	0x03, 0x1b
        /*000e*/ 	.short	0x00ff


	//----- nvinfo : EIATTR_MERCURY_ISA_VERSION
	.align		4
        /*0010*/ 	.byte	0x03, 0x5f
        /*0012*/ 	.short	0x0101


	//----- nvinfo : EIATTR_VRC_CTA_INIT_COUNT
	.align		4
        /*0014*/ 	.byte	0x02, 0x4a
	.zero		1
	.zero		1


	//----- nvinfo : EIATTR_EXIT_INSTR_OFFSETS
	.align		4
        /*0018*/ 	.byte	0x04, 0x1c
        /*001a*/ 	.short	(.L_144 - .L_143)


	//   ....[0]....
.L_143:
        /*001c*/ 	.word	0x00000010


	//----- nvinfo : EIATTR_SW_WAR
	.align		4
.L_144:
        /*0020*/ 	.byte	0x04, 0x36
        /*0022*/ 	.short	(.L_146 - .L_145)
.L_145:
        /*0024*/ 	.word	0x00000008
.L_146:


//--------------------- .nv.info._Z13PlaceElementsPiS_S_i --------------------------
	.section	.nv.info._Z13PlaceElementsPiS_S_i,"",@"SHT_CUDA_INFO"
	.sectionflags	@""
	.align	4


	//----- nvinfo : EIATTR_CUDA_API_VERSION
	.align		4
        /*0000*/ 	.byte	0x04, 0x37
        /*0002*/ 	.short	(.L_148 - .L_147)
.L_147:
        /*0004*/ 	.word	0x00000082


	//----- nvinfo : EIATTR_KPARAM_INFO
	.align		4
.L_148:
        /*0008*/ 	.byte	0x04, 0x17
        /*000a*/ 	.short	(.L_150 - .L_149)
.L_149:
        /*000c*/ 	.word	0x00000000
        /*0010*/ 	.short	0x0003
        /*0012*/ 	.short	0x0018
        /*0014*/ 	.byte	0x00, 0xf0, 0x11, 0x00


	//----- nvinfo : EIATTR_KPARAM_INFO
	.align		4
.L_150:
        /*0018*/ 	.byte	0x04, 0x17
        /*001a*/ 	.short	(.L_152 - .L_151)
.L_151:
        /*001c*/ 	.word	0x00000000
        /*0020*/ 	.short	0x0002
        /*0022*/ 	.short	0x0010
        /*0024*/ 	.byte	0x00, 0xf5, 0x21, 0x00


	//----- nvinfo : EIATTR_KPARAM_INFO
	.align		4
.L_152:
        /*0028*/ 	.byte	0x04, 0x17
        /*002a*/ 	.short	(.L_154 - .L_153)
.L_153:
        /*002c*/ 	.word	0x00000000
        /*0030*/ 	.short	0x0001
        /*0032*/ 	.short	0x0008
        /*0034*/ 	.byte	0x00, 0xf5, 0x21, 0x00


	//----- nvinfo : EIATTR_KPARAM_INFO
	.align		4
.L_154:
        /*0038*/ 	.byte	0x04, 0x17
        /*003a*/ 	.short	(.L_156 - .L_155)
.L_155:
        /*003c*/ 	.word	0x00000000
        /*0040*/ 	.short	0x0000
        /*0042*/ 	.short	0x0000
        /*0044*/ 	.byte	0x00, 0xf5, 0x21, 0x00


	//----- nvinfo : EIATTR_SPARSE_MMA_MASK
	.align		4
.L_156:
        /*0048*/ 	.byte	0x03, 0x50
        /*004a*/ 	.short	0x0000


	//----- nvinfo : EIATTR_MAXREG_COUNT
	.align		4
        /*004c*/ 	.byte	0x03, 0x1b
        /*004e*/ 	.short	0x00ff


	//----- nvinfo : EIATTR_MERCURY_ISA_VERSION
	.align		4
        /*0050*/ 	.byte	0x03, 0x5f
        /*0052*/ 	.short	0x0101


	//----- nvinfo : EIATTR_VRC_CTA_INIT_COUNT
	.align		4
        /*0054*/ 	.byte	0x02, 0x4a
	.zero		1
	.zero		1


	//----- nvinfo : EIATTR_EXIT_INSTR_OFFSETS
	.align		4
        /*0058*/ 	.byte	0x04, 0x1c
        /*005a*/ 	.short	(.L_158 - .L_157)


	//   ....[0]....
.L_157:
        /*005c*/ 	.word	0x00000070


	//   ....[1]....
        /*0060*/ 	.word	0x00000130


	//----- nvinfo : EIATTR_CBANK_PARAM_SIZE
	.align		4
.L_158:
        /*0064*/ 	.byte	0x03, 0x19
        /*0066*/ 	.short	0x001c


	//----- nvinfo : EIATTR_PARAM_CBANK
	.align		4
        /*0068*/ 	.byte	0x04, 0x0a
        /*006a*/ 	.short	(.L_160 - .L_159)
	.align		4
.L_159:
        /*006c*/ 	.word	index@(.nv.constant0._Z13PlaceElementsPiS_S_i)
        /*0070*/ 	.short	0x0380
        /*0072*/ 	.short	0x001c


	//----- nvinfo : EIATTR_SW_WAR
	.align		4
.L_160:
        /*0074*/ 	.byte	0x04, 0x36
        /*0076*/ 	.short	(.L_162 - .L_161)
.L_161:
        /*0078*/ 	.word	0x00000008
.L_162:


//--------------------- .nv.info._Z16CountOccurrencesPiS_i --------------------------
	.section	.nv.info._Z16CountOccurrencesPiS_i,"",@"SHT_CUDA_INFO"
	.sectionflags	@""
	.align	4


	//----- nvinfo : EIATTR_CUDA_API_VERSION
	.align		4
        /*0000*/ 	.byte	0x04, 0x37
        /*0002*/ 	.short	(.L_164 - .L_163)
.L_163:
        /*0004*/ 	.word	0x00000082


	//----- nvinfo : EIATTR_KPARAM_INFO
	.align		4
.L_164:
        /*0008*/ 	.byte	0x04, 0x17
        /*000a*/ 	.short	(.L_166 - .L_165)
.L_165:
        /*000c*/ 	.word	0x00000000
        /*0010*/ 	.short	0x0002
        /*0012*/ 	.short	0x0010
        /*0014*/ 	.byte	0x00, 0xf0, 0x11, 0x00


	//----- nvinfo : EIATTR_KPARAM_INFO
	.align		4
.L_166:
        /*0018*/ 	.byte	0x04, 0x17
        /*001a*/ 	.short	(.L_168 - .L_167)
.L_167:
        /*001c*/ 	.word	0x00000000
        /*0020*/ 	.short	0x0001
        /*0022*/ 	.short	0x0008
        /*0024*/ 	.byte	0x00, 0xf5, 0x21, 0x00


	//----- nvinfo : EIATTR_KPARAM_INFO
	.align		4
.L_168:
        /*0028*/ 	.byte	0x04, 0x17
        /*002a*/ 	.short	(.L_170 - .L_169)
.L_169:
        /*002c*/ 	.word	0x00000000
        /*0030*/ 	.short	0x0000
        /*0032*/ 	.short	0x0000
        /*0034*/ 	.byte	0x00, 0xf5, 0x21, 0x00


	//----- nvinfo : EIATTR_SPARSE_MMA_MASK
	.align		4
.L_170:
        /*0038*/ 	.byte	0x03, 0x50
        /*003a*/ 	.short	0x0000


	//----- nvinfo : EIATTR_MAXREG_COUNT
	.align		4
        /*003c*/ 	.byte	0x03, 0x1b
        /*003e*/ 	.short	0x00ff


	//----- nvinfo : EIATTR_MERCURY_ISA_VERSION
	.align		4
        /*0040*/ 	.byte	0x03, 0x5f
        /*0042*/ 	.short	0x0101


	//----- nvinfo : EIATTR_VRC_CTA_INIT_COUNT
	.align		4
        /*0044*/ 	.byte	0x02, 0x4a
	.zero		1
	.zero		1


	//----- nvinfo : EIATTR_EXIT_INSTR_OFFSETS
	.align		4
        /*0048*/ 	.byte	0x04, 0x1c
        /*004a*/ 	.short	(.L_172 - .L_171)


	//   ....[0]....
.L_171:
        /*004c*/ 	.word	0x00000070


	//   ....[1]....
        /*0050*/ 	.word	0x00000100


	//----- nvinfo : EIATTR_CBANK_PARAM_SIZE
	.align		4
.L_172:
        /*0054*/ 	.byte	0x03, 0x19
        /*0056*/ 	.short	0x0014


	//----- nvinfo : EIATTR_PARAM_CBANK
	.align		4
        /*0058*/ 	.byte	0x04, 0x0a
        /*005a*/ 	.short	(.L_174 - .L_173)
	.align		4
.L_173:
        /*005c*/ 	.word	index@(.nv.constant0._Z16CountOccurrencesPiS_i)
        /*0060*/ 	.short	0x0380
        /*0062*/ 	.short	0x0014


	//----- nvinfo : EIATTR_SW_WAR
	.align		4
.L_174:
        /*0064*/ 	.byte	0x04, 0x36
        /*0066*/ 	.short	(.L_176 - .L_175)
.L_175:
        /*0068*/ 	.word	0x00000008
.L_176:


//--------------------- .nv.info._Z15InitializeArrayPiii --------------------------
	.section	.nv.info._Z15InitializeArrayPiii,"",@"SHT_CUDA_INFO"
	.sectionflags	@""
	.align	4


	//----- nvinfo : EIATTR_CUDA_API_VERSION
	.align		4
        /*0000*/ 	.byte	0x04, 0x37
        /*0002*/ 	.short	(.L_178 - .L_177)
.L_177:
        /*0004*/ 	.word	0x00000082


	//----- nvinfo : EIATTR_KPARAM_INFO
	.align		4
.L_178:
        /*0008*/ 	.byte	0x04, 0x17
        /*000a*/ 	.short	(.L_180 - .L_179)
.L_179:
        /*000c*/ 	.word	0x00000000
        /*0010*/ 	.short	0x0002
        /*0012*/ 	.short	0x000c
        /*0014*/ 	.byte	0x00, 0xf0, 0x11, 0x00


	//----- nvinfo : EIATTR_KPARAM_INFO
	.align		4
.L_180:
        /*0018*/ 	.byte	0x04, 0x17
        /*001a*/ 	.short	(.L_182 - .L_181)
.L_181:
        /*001c*/ 	.word	0x00000000
        /*0020*/ 	.short	0x0001
        /*0022*/ 	.short	0x0008
        /*0024*/ 	.byte	0x00, 0xf0, 0x11, 0x00


	//----- nvinfo : EIATTR_KPARAM_INFO
	.align		4
.L_182:
        /*0028*/ 	.byte	0x04, 0x17
        /*002a*/ 	.short	(.L_184 - .L_183)
.L_183:
        /*002c*/ 	.word	0x00000000
        /*0030*/ 	.short	0x0000
        /*0032*/ 	.short	0x0000
        /*0034*/ 	.byte	0x00, 0xf5, 0x21, 0x00


	//----- nvinfo : EIATTR_SPARSE_MMA_MASK
	.align		4
.L_184:
        /*0038*/ 	.byte	0x03, 0x50
        /*003a*/ 	.short	0x0000


	//----- nvinfo : EIATTR_MAXREG_COUNT
	.align		4
        /*003c*/ 	.byte	0x03, 0x1b
        /*003e*/ 	.short	0x00ff


	//----- nvinfo : EIATTR_MERCURY_ISA_VERSION
	.align		4
        /*0040*/ 	.byte	0x03, 0x5f
        /*0042*/ 	.short	0x0101


	//----- nvinfo : EIATTR_VRC_CTA_INIT_COUNT
	.align		4
        /*0044*/ 	.byte	0x02, 0x4a
	.zero		1
	.zero		1


	//----- nvinfo : EIATTR_EXIT_INSTR_OFFSETS
	.align		4
        /*0048*/ 	.byte	0x04, 0x1c
        /*004a*/ 	.short	(.L_186 - .L_185)


	//   ....[0]....
.L_185:
        /*004c*/ 	.word	0x00000070


	//   ....[1]....
        /*0050*/ 	.word	0x000000d0


	//----- nvinfo : EIATTR_CBANK_PARAM_SIZE
	.align		4
.L_186:
        /*0054*/ 	.byte	0x03, 0x19
        /*0056*/ 	.short	0x0010


	//----- nvinfo : EIATTR_PARAM_CBANK
	.align		4
        /*0058*/ 	.byte	0x04, 0x0a
        /*005a*/ 	.short	(.L_188 - .L_187)
	.align		4
.L_187:
        /*005c*/ 	.word	index@(.nv.constant0._Z15InitializeArrayPiii)
        /*0060*/ 	.short	0x0380
        /*0062*/ 	.short	0x0010


	//----- nvinfo : EIATTR_SW_WAR
	.align		4
.L_188:
        /*0064*/ 	.byte	0x04, 0x36
        /*0066*/ 	.short	(.L_190 - .L_189)
.L_189:
        /*0068*/ 	.word	0x00000008
.L_190:


//--------------------- .nv.info._Z25GenerateRandomArrayKernelPiP17curandStateXORWOWiii --------------------------
	.section	.nv.info._Z25GenerateRandomArrayKernelPiP17curandStateXORWOWiii,"",@"SHT_CUDA_INFO"
	.sectionflags	@""
	.align	4


	//----- nvinfo : EIATTR_CUDA_API_VERSION
	.align		4
        /*0000*/ 	.byte	0x04, 0x37
        /*0002*/ 	.short	(.L_192 - .L_191)
.L_191:
        /*0004*/ 	.word	0x00000082


	//----- nvinfo : EIATTR_KPARAM_INFO
	.align		4
.L_192:
        /*0008*/ 	.byte	0x04, 0x17
        /*000a*/ 	.short	(.L_194 - .L_193)
.L_193:
        /*000c*/ 	.word	0x00000000
        /*0010*/ 	.short	0x0004
        /*0012*/ 	.short	0x0018
        /*0014*/ 	.byte	0x00, 0xf0, 0x11, 0x00


	//----- nvinfo : EIATTR_KPARAM_INFO
	.align		4
.L_194:
        /*0018*/ 	.byte	0x04, 0x17
        /*001a*/ 	.short	(.L_196 - .L_195)
.L_195:
        /*001c*/ 	.word	0x00000000
        /*0020*/ 	.short	0x0003
        /*0022*/ 	.short	0x0014
        /*0024*/ 	.byte	0x00, 0xf0, 0x11, 0x00


	//----- nvinfo : EIATTR_KPARAM_INFO
	.align		4
.L_196:
        /*0028*/ 	.byte	0x04, 0x17
        /*002a*/ 	.short	(.L_198 - .L_197)
.L_197:
        /*002c*/ 	.word	0x00000000
        /*0030*/ 	.short	0x0002
        /*0032*/ 	.short	0x0010
        /*0034*/ 	.byte	0x00, 0xf0, 0x11, 0x00


	//----- nvinfo : EIATTR_KPARAM_INFO
	.align		4
.L_198:
        /*0038*/ 	.byte	0x04, 0x17
        /*003a*/ 	.short	(.L_200 - .L_199)
.L_199:
        /*003c*/ 	.word	0x00000000
        /*0040*/ 	.short	0x0001
        /*0042*/ 	.short	0x0008
        /*0044*/ 	.byte	0x00, 0xf5, 0x21, 0x00


	//----- nvinfo : EIATTR_KPARAM_INFO
	.align		4
.L_200:
        /*0048*/ 	.byte	0x04, 0x17
        /*004a*/ 	.short	(.L_202 - .L_201)
.L_201:
        /*004c*/ 	.word	0x00000000
        /*0050*/ 	.short	0x0000
        /*0052*/ 	.short	0x0000
        /*0054*/ 	.byte	0x00, 0xf5, 0x21, 0x00


	//----- nvinfo : EIATTR_SPARSE_MMA_MASK
	.align		4
.L_202:
        /*0058*/ 	.byte	0x03, 0x50
        /*005a*/ 	.short	0x0000


	//----- nvinfo : EIATTR_MAXREG_COUNT
	.align		4
        /*005c*/ 	.byte	0x03, 0x1b
        /*005e*/ 	.short	0x00ff


	//----- nvinfo : EIATTR_MERCURY_ISA_VERSION
	.align		4
        /*0060*/ 	.byte	0x03, 0x5f
        /*0062*/ 	.short	0x0101


	//----- nvinfo : EIATTR_VRC_CTA_INIT_COUNT
	.align		4
        /*0064*/ 	.byte	0x02, 0x4a
	.zero		1
	.zero		1


	//----- nvinfo : EIATTR_EXIT_INSTR_OFFSETS
	.align		4
        /*0068*/ 	.byte	0x04, 0x1c
        /*006a*/ 	.short	(.L_204 - .L_203)


	//   ....[0]....
.L_203:
        /*006c*/ 	.word	0x00000070


	//   ....[1]....
        /*0070*/ 	.word	0x000002f0


	//----- nvinfo : EIATTR_CBANK_PARAM_SIZE
	.align		4
.L_204:
        /*0074*/ 	.byte	0x03, 0x19
        /*0076*/ 	.short	0x001c


	//----- nvinfo : EIATTR_PARAM_CBANK
	.align		4
        /*0078*/ 	.byte	0x04, 0x0a
        /*007a*/ 	.short	(.L_206 - .L_205)
	.align		4
.L_205:
        /*007c*/ 	.word	index@(.nv.constant0._Z25GenerateRandomArrayKernelPiP17curandStateXORWOWiii)
        /*0080*/ 	.short	0x0380
        /*0082*/ 	.short	0x001c


	//----- nvinfo : EIATTR_SW_WAR
	.align		4
.L_206:
        /*0084*/ 	.byte	0x04, 0x36
        /*0086*/ 	.short	(.L_208 - .L_207)
.L_207:
        /*0088*/ 	.word	0x00000008
.L_208:


//--------------------- .nv.info._Z16InitCurandStatesP17curandStateXORWOWmi --------------------------
	.section	.nv.info._Z16InitCurandStatesP17curandStateXORWOWmi,"",@"SHT_CUDA_INFO"
	.sectionflags	@""
	.align	4


	//----- nvinfo : EIATTR_CUDA_API_VERSION
	.align		4
        /*0000*/ 	.byte	0x04, 0x37
        /*0002*/ 	.short	(.L_210 - .L_209)
.L_209:
        /*0004*/ 	.word	0x00000082


	//----- nvinfo : EIATTR_KPARAM_INFO
	.align		4
.L_210:
        /*0008*/ 	.byte	0x04, 0x17
        /*000a*/ 	.short	(.L_212 - .L_211)
.L_211:
        /*000c*/ 	.word	0x00000000
        /*0010*/ 	.short	0x0002
        /*0012*/ 	.short	0x0010
        /*0014*/ 	.byte	0x00, 0xf0, 0x11, 0x00


	//----- nvinfo : EIATTR_KPARAM_INFO
	.align		4
.L_212:
        /*0018*/ 	.byte	0x04, 0x17
        /*001a*/ 	.short	(.L_214 - .L_213)
.L_213:
        /*001c*/ 	.word	0x00000000
        /*0020*/ 	.short	0x0001
        /*0022*/ 	.short	0x0008
        /*0024*/ 	.byte	0x00, 0xf0, 0x21, 0x00


	//----- nvinfo : EIATTR_KPARAM_INFO
	.align		4
.L_214:
        /*0028*/ 	.byte	0x04, 0x17
        /*002a*/ 	.short	(.L_216 - .L_215)
.L_215:
        /*002c*/ 	.word	0x00000000
        /*0030*/ 	.short	0x0000
        /*0032*/ 	.short	0x0000
        /*0034*/ 	.byte	0x00, 0xf5, 0x21, 0x00


	//----- nvinfo : EIATTR_SPARSE_MMA_MASK
	.align		4
.L_216:
        /*0038*/ 	.byte	0x03, 0x50
        /*003a*/ 	.short	0x0000


	//----- nvinfo : EIATTR_MAXREG_COUNT
	.align		4
        /*003c*/ 	.byte	0x03, 0x1b
        /*003e*/ 	.short	0x00ff


	//----- nvinfo : EIATTR_MERCURY_ISA_VERSION
	.align		4
        /*0040*/ 	.byte	0x03, 0x5f
        /*0042*/ 	.short	0x0101


	//----- nvinfo : EIATTR_VRC_CTA_INIT_COUNT
	.align		4
        /*0044*/ 	.byte	0x02, 0x4a
	.zero		1
	.zero		1


	//----- nvinfo : EIATTR_EXIT_INSTR_OFFSETS
	.align		4
        /*0048*/ 	.byte	0x04, 0x1c
        /*004a*/ 	.short	(.L_218 - .L_217)


	//   ....[0]....
.L_217:
        /*004c*/ 	.word	0x00000070


	//   ....[1]....
        /*0050*/ 	.word	0x00000f00


	//----- nvinfo : EIATTR_CRS_STACK_SIZE
	.align		4
.L_218:
        /*0054*/ 	.byte	0x04, 0x1e
        /*0056*/ 	.short	(.L_220 - .L_219)
.L_219:
        /*0058*/ 	.word	0x00000000


	//----- nvinfo : EIATTR_CBANK_PARAM_SIZE
	.align		4
.L_220:
        /*005c*/ 	.byte	0x03, 0x19
        /*005e*/ 	.short	0x0014


	//----- nvinfo : EIATTR_PARAM_CBANK
	.align		4
        /*0060*/ 	.byte	0x04, 0x0a
        /*0062*/ 	.short	(.L_222 - .L_221)
	.align		4
.L_221:
        /*0064*/ 	.word	index@(.nv.constant0._Z16InitCurandStatesP17curandStateXORWOWmi)
        /*0068*/ 	.short	0x0380
        /*006a*/ 	.short	0x0014


	//----- nvinfo : EIATTR_SW_WAR
	.align		4
.L_222:
        /*006c*/ 	.byte	0x04, 0x36
        /*006e*/ 	.short	(.L_224 - .L_223)
.L_223:
        /*0070*/ 	.word	0x00000008
.L_224:


//--------------------- .nv.callgraph             --------------------------
	.section	.nv.callgraph,"",@"SHT_CUDA_CALLGRAPH"
	.align	4
	.sectionentsize	8
	.align		4
        /*0000*/ 	.word	0x00000000
	.align		4
        /*0004*/ 	.word	0xffffffff
	.align		4
        /*0008*/ 	.word	0x00000000
	.align		4
        /*000c*/ 	.word	0xfffffffe
	.align		4
        /*0010*/ 	.word	0x00000000
	.align		4
        /*0014*/ 	.word	0xfffffffd
	.align		4
        /*0018*/ 	.word	0x00000000
	.align		4
        /*001c*/ 	.word	0xfffffffc


//--------------------- .nv.constant4             --------------------------
	.section	.nv.constant4,"a",@progbits
	.align	8
	.align		8
.nv.constant4:
        /*0000*/ 	.dword	precalc_xorwow_matrix
	.align		8
        /*0008*/ 	.dword	precalc_xorwow_offset_matrix
	.align		8
        /*0010*/ 	.dword	mrg32k3aM1
	.align		8
        /*0018*/ 	.dword	mrg32k3aM2
	.align		8
        /*0020*/ 	.dword	mrg32k3aM1SubSeq
	.align		8
        /*0028*/ 	.dword	mrg32k3aM2SubSeq
	.align		8
        /*0030*/ 	.dword	mrg32k3aM1Seq
	.align		8
        /*0038*/ 	.dword	mrg32k3aM2Seq
	.align		8
        /*0040*/ 	.dword	_ZN34_INTERNAL_0564f4dc_4_k_cu_cefffc274cuda3std3__45__cpo5beginE
	.align		8
        /*0048*/ 	.dword	_ZN34_INTERNAL_0564f4dc_4_k_cu_cefffc274cuda3std3__45__cpo3endE
	.align		8
        /*0050*/ 	.dword	_ZN34_INTERNAL_0564f4dc_4_k_cu_cefffc274cuda3std3__45__cpo6cbeginE
	.align		8
        /*0058*/ 	.dword	_ZN34_INTERNAL_0564f4dc_4_k_cu_cefffc274cuda3std3__45__cpo4cendE
	.align		8
        /*0060*/ 	.dword	_ZN34_INTERNAL_0564f4dc_4_k_cu_cefffc274cuda3std3__45__cpo6rbeginE
	.align		8
        /*0068*/ 	.dword	_ZN34_INTERNAL_0564f4dc_4_k_cu_cefffc274cuda3std3__45__cpo4rendE
	.align		8
        /*0070*/ 	.dword	_ZN34_INTERNAL_0564f4dc_4_k_cu_cefffc274cuda3std3__45__cpo7crbeginE
	.align		8
        /*0078*/ 	.dword	_ZN34_INTERNAL_0564f4dc_4_k_cu_cefffc274cuda3std3__45__cpo5crendE
	.align		8
        /*0080*/ 	.dword	_ZN34_INTERNAL_0564f4dc_4_k_cu_cefffc274cuda3std3__436_GLOBAL__N__0564f4dc_4_k_cu_cefffc276ignoreE
	.align		8
        /*0088*/ 	.dword	_ZN34_INTERNAL_0564f4dc_4_k_cu_cefffc274cuda3std3__419piecewise_constructE
	.align		8
        /*0090*/ 	.dword	_ZN34_INTERNAL_0564f4dc_4_k_cu_cefffc274cuda3std3__48in_placeE
	.align		8
        /*0098*/ 	.dword	_ZN34_INTERNAL_0564f4dc_4_k_cu_cefffc274cuda3std3__420unreachable_sentinelE
	.align		8
        /*00a0*/ 	.dword	_ZN34_INTERNAL_0564f4dc_4_k_cu_cefffc274cuda3std3__47nulloptE
	.align		8
        /*00a8*/ 	.dword	_ZN34_INTERNAL_0564f4dc_4_k_cu_cefffc274cuda3std3__48unexpectE
	.align		8
        /*00b0*/ 	.dword	_ZN34_INTERNAL_0564f4dc_4_k_cu_cefffc274cuda3std6ranges3__45__cpo4swapE
	.align		8
        /*00b8*/ 	.dword	_ZN34_INTERNAL_0564f4dc_4_k_cu_cefffc274cuda3std6ranges3__45__cpo9iter_moveE
	.align		8
        /*00c0*/ 	.dword	_ZN34_INTERNAL_0564f4dc_4_k_cu_cefffc274cuda3std6ranges3__45__cpo5beginE
	.align		8
        /*00c8*/ 	.dword	_ZN34_INTERNAL_0564f4dc_4_k_cu_cefffc274cuda3std6ranges3__45__cpo3endE
	.align		8
        /*00d0*/ 	.dword	_ZN34_INTERNAL_0564f4dc_4_k_cu_cefffc274cuda3std6ranges3__45__cpo6cbeginE
	.align		8
        /*00d8*/ 	.dword	_ZN34_INTERNAL_0564f4dc_4_k_cu_cefffc274cuda3std6ranges3__45__cpo4cendE
	.align		8
        /*00e0*/ 	.dword	_ZN34_INTERNAL_0564f4dc_4_k_cu_cefffc274cuda3std6ranges3__45__cpo7advanceE
	.align		8
        /*00e8*/ 	.dword	_ZN34_INTERNAL_0564f4dc_4_k_cu_cefffc274cuda3std6ranges3__45__cpo9iter_swapE
	.align		8
        /*00f0*/ 	.dword	_ZN34_INTERNAL_0564f4dc_4_k_cu_cefffc274cuda3std6ranges3__45__cpo4nextE
	.align		8
        /*00f8*/ 	.dword	_ZN34_INTERNAL_0564f4dc_4_k_cu_cefffc274cuda3std6ranges3__45__cpo4prevE
	.align		8
        /*0100*/ 	.dword	_ZN34_INTERNAL_0564f4dc_4_k_cu_cefffc274cuda3std6ranges3__45__cpo4dataE
	.align		8
        /*0108*/ 	.dword	_ZN34_INTERNAL_0564f4dc_4_k_cu_cefffc274cuda3std6ranges3__45__cpo5cdataE
	.align		8
        /*0110*/ 	.dword	_ZN34_INTERNAL_0564f4dc_4_k_cu_cefffc274cuda3std6ranges3__45__cpo4sizeE
	.align		8
        /*0118*/ 	.dword	_ZN34_INTERNAL_0564f4dc_4_k_cu_cefffc274cuda3std6ranges3__45__cpo5ssizeE
	.align		8
        /*0120*/ 	.dword	_ZN34_INTERNAL_0564f4dc_4_k_cu_cefffc274cuda3std6ranges3__45__cpo8distanceE
	.align		8
        /*0128*/ 	.dword	_ZN34_INTERNAL_0564f4dc_4_k_cu_cefffc276thrust24THRUST_300001_SM_1000_NS6system6detail10sequential3seqE
	.align		8
        /*0130*/ 	.dword	_ZN34_INTERNAL_0564f4dc_4_k_cu_cefffc276thrust24THRUST_300001_SM_1000_NS12placeholders2_1E
	.align		8
        /*0138*/ 	.dword	_ZN34_INTERNAL_0564f4dc_4_k_cu_cefffc276thrust24THRUST_300001_SM_1000_NS12placeholders2_2E
	.align		8
        /*0140*/ 	.dword	_ZN34_INTERNAL_0564f4dc_4_k_cu_cefffc276thrust24THRUST_300001_SM_1000_NS12placeholders2_3E
	.align		8
        /*0148*/ 	.dword	_ZN34_INTERNAL_0564f4dc_4_k_cu_cefffc276thrust24THRUST_300001_SM_1000_NS12placeholders2_4E
	.align		8
        /*0150*/ 	.dword	_ZN34_INTERNAL_0564f4dc_4_k_cu_cefffc276thrust24THRUST_300001_SM_1000_NS12placeholders2_5E
	.align		8
        /*0158*/ 	.dword	_ZN34_INTERNAL_0564f4dc_4_k_cu_cefffc276thrust24THRUST_300001_SM_1000_NS12placeholders2_6E
	.align		8
        /*0160*/ 	.dword	_ZN34_INTERNAL_0564f4dc_4_k_cu_cefffc276thrust24THRUST_300001_SM_1000_NS12placeholders2_7E
	.align		8
        /*0168*/ 	.dword	_ZN34_INTERNAL_0564f4dc_4_k_cu_cefffc276thrust24THRUST_300001_SM_1000_NS12placeholders2_8E
	.align		8
        /*0170*/ 	.dword	_ZN34_INTERNAL_0564f4dc_4_k_cu_cefffc276thrust24THRUST_300001_SM_1000_NS12placeholders2_9E
	.align		8
        /*0178*/ 	.dword	_ZN34_INTERNAL_0564f4dc_4_k_cu_cefffc276thrust24THRUST_300001_SM_1000_NS12placeholders3_10E


//--------------------- .nv.constant3             --------------------------
	.section	.nv.constant3,"a",@progbits
	.align	8
.nv.constant3:
	.type		__cr_lgamma_table,@object
	.size		__cr_lgamma_table,(.L_8 - __cr_lgamma_table)
__cr_lgamma_table:
        /*0000*/ 	.byte	0x00, 0x00, 0x00, 0x00, 0x00, 0x00, 0x00, 0x00, 0x00, 0x00, 0x00, 0x00, 0x00, 0x00, 0x00, 0x00
        /*0010*/ 	.byte	0xef, 0x39, 0xfa, 0xfe, 0x42, 0x2e, 0xe6, 0x3f, 0x02, 0x20, 0x2a, 0xfa, 0x0b, 0xab, 0xfc, 0x3f
        /*0020*/ 	.byte	0xf9, 0x2c, 0x92, 0x7c, 0xa7, 0x6c, 0x09, 0x40, 0xc9, 0x79, 0x44, 0x3c, 0x64, 0x26, 0x13, 0x40
        /*0030*/ 	.byte	0xca, 0x01, 0xcf, 0x3a, 0x27, 0x51, 0x1a, 0x40, 0x30, 0xcc, 0x2d, 0xf3, 0xe1, 0x0c, 0x21, 0x40
        /*0040*/ 	.byte	0x0d, 0xb7, 0xfc, 0x82, 0x8e, 0x35, 0x25, 0x40
.L_8:


//--------------------- .text._ZN3cub18CUB_300001_SM_10006detail4scan16DeviceScanKernelINS2_10policy_hubIiiijN4cuda3std3__44plusIvEEE10Policy1000EPiSC_NS0_13ScanTileStateIiLb1EEES9_NS0_8NullTypeEjiLb0ESF_EEvT0_T1_T2_iT3_T4_T5_ --------------------------
	.section	.text._ZN3cub18CUB_300001_SM_10006detail4scan16DeviceScanKernelINS2_10policy_hubIiiijN4cuda3std3__44plusIvEEE10Policy1000EPiSC_NS0_13ScanTileStateIiLb1EEES9_NS0_8NullTypeEjiLb0ESF_EEvT0_T1_T2_iT3_T4_T5_,"ax",@progbits
	.align	128
        .global         _ZN3cub18CUB_300001_SM_10006detail4scan16DeviceScanKernelINS2_10policy_hubIiiijN4cuda3std3__44plusIvEEE10Policy1000EPiSC_NS0_13ScanTileStateIiLb1EEES9_NS0_8NullTypeEjiLb0ESF_EEvT0_T1_T2_iT3_T4_T5_
        .type           _ZN3cub18CUB_300001_SM_10006detail4scan16DeviceScanKernelINS2_10policy_hubIiiijN4cuda3std3__44plusIvEEE10Policy1000EPiSC_NS0_13ScanTileStateIiLb1EEES9_NS0_8NullTypeEjiLb0ESF_EEvT0_T1_T2_iT3_T4_T5_,@function
        .size           _ZN3cub18CUB_300001_SM_10006detail4scan16DeviceScanKernelINS2_10policy_hubIiiijN4cuda3std3__44plusIvEEE10Policy1000EPiSC_NS0_13ScanTileStateIiLb1EEES9_NS0_8NullTypeEjiLb0ESF_EEvT0_T1_T2_iT3_T4_T5_,(.L_x_108 - _ZN3cub18CUB_300001_SM_10006detail4scan16DeviceScanKernelINS2_10policy_hubIiiijN4cuda3std3__44plusIvEEE10Policy1000EPiSC_NS0_13ScanTileStateIiLb1EEES9_NS0_8NullTypeEjiLb0ESF_EEvT0_T1_T2_iT3_T4_T5_)
        .other          _ZN3cub18CUB_300001_SM_10006detail4scan16DeviceScanKernelINS2_10policy_hubIiiijN4cuda3std3__44plusIvEEE10Policy1000EPiSC_NS0_13ScanTileStateIiLb1EEES9_NS0_8NullTypeEjiLb0ESF_EEvT0_T1_T2_iT3_T4_T5_,@"STO_CUDA_ENTRY STV_DEFAULT"
_ZN3cub18CUB_300001_SM_10006detail4scan16DeviceScanKernelINS2_10policy_hubIiiijN4cuda3std3__44plusIvEEE10Policy1000EPiSC_NS0_13ScanTileStateIiLb1EEES9_NS0_8NullTypeEjiLb0ESF_EEvT0_T1_T2_iT3_T4_T5_:
.text._ZN3cub18CUB_300001_SM_10006detail4scan16DeviceScanKernelINS2_10policy_hubIiiijN4cuda3std3__44plusIvEEE10Policy1000EPiSC_NS0_13ScanTileStateIiLb1EEES9_NS0_8NullTypeEjiLb0ESF_EEvT0_T1_T2_iT3_T4_T5_:
[----:B------:R-:W-:Y:S08]  /*0000*/  LDC R1, c[0x0][0x37c] ;  /* 0x0000df00ff017b82 */ /* 0x000ff00000000800 */
[----:B------:R-:W0:Y:S01]  /*0010*/  S2UR UR4, SR_CTAID.X ;  /* 0x00000000000479c3 */ /* 0x000e220000002500 */
[----:B------:R-:W1:Y:S01]  /*0020*/  LDCU UR5, c[0x0][0x3a0] ;  /* 0x00007400ff0577ac */ /* 0x000e620008000800 */
[----:B------:R-:W2:Y:S06]  /*0030*/  LDCU.64 UR8, c[0x0][0x358] ;  /* 0x00006b00ff0877ac */ /* 0x000eac0008000a00 */
[----:B------:R-:W0:Y:S02]  /*0040*/  LDC R39, c[0x0][0x398] ;  /* 0x0000e600ff277b82 */ /* 0x000e240000000800 */
[----:B0-----:R-:W-:-:S04]  /*0050*/  VIADD R39, R39, UR4 ;  /* 0x0000000427277c36 */ /* 0x001fc80008000000 */
[----:B------:R-:W-:-:S05]  /*0060*/  IMAD R5, R39, 0x2100, RZ ;  /* 0x0000210027057824 */ /* 0x000fca00078e02ff */
[----:B-1----:R-:W-:-:S04]  /*0070*/  IADD3 R0, PT, PT, -R5, UR5, RZ ;  /* 0x0000000505007c10 */ /* 0x002fc8000fffe1ff */
[----:B------:R-:W-:-:S13]  /*0080*/  ISETP.GE.U32.AND P0, PT, R0, 0x2101, PT ;  /* 0x000021010000780c */ /* 0x000fda0003f06070 */
[----:B--2---:R-:W-:Y:S05]  /*0090*/  @!P0 BRA `(.L_x_0) ;  /* 0x0000001c00888947 */ /* 0x004fea0003800000 */
[----:B------:R-:W0:Y:S01]  /*00a0*/  S2R R50, SR_TID.X ;  /* 0x0000000000327919 */ /* 0x000e220000002100 */
[----:B------:R-:W1:Y:S01]  /*00b0*/  LDCU.64 UR4, c[0x0][0x380] ;  /* 0x00007000ff0477ac */ /* 0x000e620008000a00 */
[C---:B0-----:R-:W-:Y:S02]  /*00c0*/  LOP3.LUT R0, R50.reuse, 0x1f, RZ, 0xc0, !PT ;  /* 0x0000001f32007812 */ /* 0x041fe400078ec0ff */
[----:B------:R-:W-:-:S05]  /*00d0*/  LOP3.LUT R3, R50, 0x3e0, RZ, 0xc0, !PT ;  /* 0x000003e032037812 */ /* 0x000fca00078ec0ff */
[----:B------:R-:W-:-:S05]  /*00e0*/  IMAD R0, R3, 0x16, R0 ;  /* 0x0000001603007824 */ /* 0x000fca00078e0200 */
[----:B------:R-:W-:-:S05]  /*00f0*/  IADD3 R0, P0, PT, R5, R0, RZ ;  /* 0x0000000005007210 */ /* 0x000fca0007f1e0ff */
[----:B------:R-:W-:Y:S02]  /*0100*/  IMAD.X R45, RZ, RZ, RZ, P0 ;  /* 0x000000ffff2d7224 */ /* 0x000fe400000e06ff */
[----:B------:R-:W-:-:S03]  /*0110*/  IMAD.SHL.U32 R46, R0, 0x4, RZ ;  /* 0x00000004002e7824 */ /* 0x000fc600078e00ff */
[----:B------:R-:W-:Y:S02]  /*0120*/  SHF.L.U64.HI R45, R0, 0x2, R45 ;  /* 0x00000002002d7819 */ /* 0x000fe4000001022d */
[----:B-1----:R-:W-:-:S04]  /*0130*/  IADD3 R2, P0, PT, R46, UR4, RZ ;  /* 0x000000042e027c10 */ /* 0x002fc8000ff1e0ff */
[----:B------:R-:W-:-:S05]  /*0140*/  IADD3.X R3, PT, PT, R45, UR5, RZ, P0, !PT ;  /* 0x000000052d037c10 */ /* 0x000fca00087fe4ff */
[----:B------:R-:W2:Y:S04]  /*0150*/  LDG.E R5, desc[UR8][R2.64] ;  /* 0x0000000802057981 */ /* 0x000ea8000c1e1900 */
[----:B------:R-:W3:Y:S04]  /*0160*/  LDG.E R7, desc[UR8][R2.64+0x80] ;  /* 0x0000800802077981 */ /* 0x000ee8000c1e1900 */
[----:B------:R-:W4:Y:S04]  /*0170*/  LDG.E R9, desc[UR8][R2.64+0x100] ;  /* 0x0001000802097981 */ /* 0x000f28000c1e1900 */
[----:B------:R-:W5:Y:S04]  /*0180*/  LDG.E R11, desc[UR8][R2.64+0x180] ;  /* 0x00018008020b7981 */ /* 0x000f68000c1e1900 */
        /* <DEDUP_REMOVED lines=17> */
[----:B------:R-:W5:Y:S01]  /*02a0*/  LDG.E R4, desc[UR8][R2.64+0xa80] ;  /* 0x000a800802047981 */ /* 0x000f62000c1e1900 */
[----:B------:R-:W0:Y:S01]  /*02b0*/  S2UR UR5, SR_CgaCtaId ;  /* 0x00000000000579c3 */ /* 0x000e220000008800 */
[----:B------:R-:W-:Y:S01]  /*02c0*/  SHF.R.U32.HI R16, RZ, 0x5, R50 ;  /* 0x00000005ff107819 */ /* 0x000fe20000011632 */
[----:B------:R-:W-:Y:S01]  /*02d0*/  UMOV UR4, 0x400 ;  /* 0x0000040000047882 */ /* 0x000fe20000000000 */
[----:B------:R-:W1:Y:S01]  /*02e0*/  S2R R48, SR_LANEID ;  /* 0x0000000000307919 */ /* 0x000e620000000000 */
[----:B------:R-:W-:Y:S01]  /*02f0*/  ISETP.NE.AND P0, PT, R39, RZ, PT ;  /* 0x000000ff2700720c */ /* 0x000fe20003f05270 */
[----:B------:R-:W-:Y:S01]  /*0300*/  BSSY.RECONVERGENT B0, `(.L_x_1) ;  /* 0x0000168000007945 */ /* 0x000fe20003800200 */
[----:B0-----:R-:W-:Y:S01]  /*0310*/  ULEA UR4, UR5, UR4, 0x18 ;  /* 0x0000000405047291 */ /* 0x001fe2000f8ec0ff */
[----:B-1----:R-:W-:-:S05]  /*0320*/  IMAD R38, R16, 0x2c0, R48 ;  /* 0x000002c010267824 */ /* 0x002fca00078e0230 */
[----:B------:R-:W-:-:S05]  /*0330*/  LEA R38, R38, UR4, 0x2 ;  /* 0x0000000426267c11 */ /* 0x000fca000f8e10ff */
[----:B------:R-:W-:Y:S01]  /*0340*/  IMAD R0, R48, 0x54, R38 ;  /* 0x0000005430007824 */ /* 0x000fe200078e0226 */
[----:B--2---:R0:W-:Y:S04]  /*0350*/  STS [R38], R5 ;  /* 0x0000000526007388 */ /* 0x0041e80000000800 */
[----:B---3--:R0:W-:Y:S04]  /*0360*/  STS [R38+0x80], R7 ;  /* 0x0000800726007388 */ /* 0x0081e80000000800 */
[----:B----4-:R0:W-:Y:S04]  /*0370*/  STS [R38+0x100], R9 ;  /* 0x0001000926007388 */ /* 0x0101e80000000800 */
[----:B-----5:R0:W-:Y:S04]  /*0380*/  STS [R38+0x180], R11 ;  /* 0x0001800b26007388 */ /* 0x0201e80000000800 */
[----:B------:R0:W-:Y:S04]  /*0390*/  STS [R38+0x200], R13 ;  /* 0x0002000d26007388 */ /* 0x0001e80000000800 */
        /* <DEDUP_REMOVED lines=16> */
[----:B------:R0:W-:Y:S01]  /*04a0*/  STS [R38+0xa80], R4 ;  /* 0x000a800426007388 */ /* 0x0001e20000000800 */
[----:B------:R-:W-:-:S03]  /*04b0*/  NOP ;  /* 0x0000000000007918 */ /* 0x000fc60000000000 */
[----:B------:R0:W1:Y:S04]  /*04c0*/  LDS.64 R36, [R0] ;  /* 0x0000000000247984 */ /* 0x0000680000000a00 */
[----:B------:R0:W2:Y:S04]  /*04d0*/  LDS.64 R34, [R0+0x8] ;  /* 0x0000080000227984 */ /* 0x0000a80000000a00 */
[----:B------:R0:W3:Y:S04]  /*04e0*/  LDS.64 R32, [R0+0x10] ;  /* 0x0000100000207984 */ /* 0x0000e80000000a00 */
[----:B------:R0:W4:Y:S04]  /*04f0*/  LDS.64 R18, [R0+0x18] ;  /* 0x0000180000127984 */ /* 0x0001280000000a00 */
[----:B------:R0:W0:Y:S04]  /*0500*/  LDS.64 R14, [R0+0x20] ;  /* 0x00002000000e7984 */ /* 0x0000280000000a00 */
[----:B------:R0:W0:Y:S04]  /*0510*/  LDS.64 R12, [R0+0x28] ;  /* 0x00002800000c7984 */ /* 0x0000280000000a00 */
[----:B------:R0:W0:Y:S04]  /*0520*/  LDS.64 R10, [R0+0x30] ;  /* 0x00003000000a7984 */ /* 0x0000280000000a00 */
[----:B------:R0:W0:Y:S04]  /*0530*/  LDS.64 R8, [R0+0x38] ;  /* 0x0000380000087984 */ /* 0x0000280000000a00 */
[----:B------:R0:W0:Y:S04]  /*0540*/  LDS.64 R6, [R0+0x40] ;  /* 0x0000400000067984 */ /* 0x0000280000000a00 */
[----:B------:R0:W0:Y:S04]  /*0550*/  LDS.64 R4, [R0+0x48] ;  /* 0x0000480000047984 */ /* 0x0000280000000a00 */
[----:B------:R0:W0:Y:S01]  /*0560*/  LDS.64 R2, [R0+0x50] ;  /* 0x0000500000027984 */ /* 0x0000220000000a00 */
[----:B------:R-:W-:Y:S06]  /*0570*/  BAR.SYNC.DEFER_BLOCKING 0x0 ;  /* 0x0000000000007b1d */ /* 0x000fec0000010000 */
[----:B-1----:R-:W-:Y:S05]  /*0580*/  @P0 BRA `(.L_x_2) ;  /* 0x00000004001c0947 */ /* 0x002fea0003800000 */
[----:B0-2---:R-:W-:Y:S02]  /*0590*/  IADD3 R17, PT, PT, R34, R37, R36 ;  /* 0x0000002522117210 */ /* 0x005fe40007ffe024 */
[----:B------:R-:W-:Y:S02]  /*05a0*/  ISETP.NE.AND P1, PT, R48, 0x1f, PT ;  /* 0x0000001f3000780c */ /* 0x000fe40003f25270 */
[----:B---3--:R-:W-:Y:S02]  /*05b0*/  IADD3 R17, PT, PT, R32, R35, R17 ;  /* 0x0000002320117210 */ /* 0x008fe40007ffe011 */
[----:B------:R-:W-:Y:S02]  /*05c0*/  ISETP.GE.U32.AND P2, PT, R50, 0x20, PT ;  /* 0x000000203200780c */ /* 0x000fe40003f46070 */
[----:B----4-:R-:W-:Y:S02]  /*05d0*/  IADD3 R17, PT, PT, R18, R33, R17 ;  /* 0x0000002112117210 */ /* 0x010fe40007ffe011 */
[----:B------:R-:W-:-:S02]  /*05e0*/  ISETP.NE.AND P3, PT, R48, RZ, PT ;  /* 0x000000ff3000720c */ /* 0x000fc40003f65270 */
[----:B------:R-:W-:-:S03]  /*05f0*/  IADD3 R17, PT, PT, R14, R19, R17 ;  /* 0x000000130e117210 */ /* 0x000fc60007ffe011 */
[----:B------:R-:W-:Y:S02]  /*0600*/  @!P1 LEA R41, R16, UR4, 0x2 ;  /* 0x0000000410299c11 */ /* 0x000fe4000f8e10ff */
[----:B------:R-:W-:-:S04]  /*0610*/  IADD3 R17, PT, PT, R12, R15, R17 ;  /* 0x0000000f0c117210 */ /* 0x000fc80007ffe011 */
[----:B------:R-:W-:-:S04]  /*0620*/  IADD3 R17, PT, PT, R10, R13, R17 ;  /* 0x0000000d0a117210 */ /* 0x000fc80007ffe011 */
[----:B------:R-:W-:-:S04]  /*0630*/  IADD3 R17, PT, PT, R8, R11, R17 ;  /* 0x0000000b08117210 */ /* 0x000fc80007ffe011 */
[----:B------:R-:W-:-:S04]  /*0640*/  IADD3 R17, PT, PT, R6, R9, R17 ;  /* 0x0000000906117210 */ /* 0x000fc80007ffe011 */
[----:B------:R-:W-:-:S04]  /*0650*/  IADD3 R17, PT, PT, R4, R7, R17 ;  /* 0x0000000704117210 */ /* 0x000fc80007ffe011 */
[----:B------:R-:W-:-:S05]  /*0660*/  IADD3 R20, PT, PT, R2, R5, R17 ;  /* 0x0000000502147210 */ /* 0x000fca0007ffe011 */
[----:B------:R-:W-:-:S05]  /*0670*/  IMAD.IADD R17, R3, 0x1, R20 ;  /* 0x0000000103117824 */ /* 0x000fca00078e0214 */
[----:B------:R-:W0:Y:S02]  /*0680*/  SHFL.UP P0, R20, R17, 0x1, RZ ;  /* 0x0420000011147989 */ /* 0x000e2400000000ff */
[----:B0-----:R-:W-:-:S05]  /*0690*/  @P0 IMAD.IADD R20, R17, 0x1, R20 ;  /* 0x0000000111140824 */ /* 0x001fca00078e0214 */
[----:B------:R-:W0:Y:S02]  /*06a0*/  SHFL.UP P0, R25, R20, 0x2, RZ ;  /* 0x0440000014197989 */ /* 0x000e2400000000ff */
[----:B0-----:R-:W-:-:S05]  /*06b0*/  @P0 IMAD.IADD R25, R20, 0x1, R25 ;  /* 0x0000000114190824 */ /* 0x001fca00078e0219 */
[----:B------:R-:W0:Y:S02]  /*06c0*/  SHFL.UP P0, R28, R25, 0x4, RZ ;  /* 0x04800000191c7989 */ /* 0x000e2400000000ff */
[----:B0-----:R-:W-:-:S05]  /*06d0*/  @P0 IMAD.IADD R28, R25, 0x1, R28 ;  /* 0x00000001191c0824 */ /* 0x001fca00078e021c */
[----:B------:R-:W0:Y:S02]  /*06e0*/  SHFL.UP P0, R39, R28, 0x8, RZ ;  /* 0x050000001c277989 */ /* 0x000e2400000000ff */
[----:B0-----:R-:W-:-:S05]  /*06f0*/  @P0 IMAD.IADD R39, R28, 0x1, R39 ;  /* 0x000000011c270824 */ /* 0x001fca00078e0227 */
[----:B------:R-:W0:Y:S02]  /*0700*/  SHFL.UP P0, R40, R39, 0x10, RZ ;  /* 0x0600000027287989 */ /* 0x000e2400000000ff */
[----:B0-----:R-:W-:Y:S01]  /*0710*/  @P0 IMAD.IADD R40, R39, 0x1, R40 ;  /* 0x0000000127280824 */ /* 0x001fe200078e0228 */
[----:B------:R-:W-:-:S04]  /*0720*/  ISETP.NE.AND P0, PT, R16, 0x2, PT ;  /* 0x000000021000780c */ /* 0x000fc80003f05270 */
[----:B------:R-:W-:Y:S01]  /*0730*/  @!P1 STS [R41+0x10], R40 ;  /* 0x0000102829009388 */ /* 0x000fe20000000800 */
[----:B------:R-:W-:Y:S01]  /*0740*/  BAR.SYNC.DEFER_BLOCKING 0x0 ;  /* 0x0000000000007b1d */ /* 0x000fe20000010000 */
[----:B------:R-:W-:-:S05]  /*0750*/  ISETP.NE.AND P1, PT, R16, 0x9, PT ;  /* 0x000000091000780c */ /* 0x000fca0003f25270 */
[----:B------:R-:W0:Y:S04]  /*0760*/  LDS.128 R20, [UR4+0x10] ;  /* 0x00001004ff147984 */ /* 0x000e280008000c00 */
[----:B------:R-:W1:Y:S04]  /*0770*/  LDS.128 R24, [UR4+0x20] ;  /* 0x00002004ff187984 */ /* 0x000e680008000c00 */
[----:B------:R-:W2:Y:S01]  /*0780*/  LDS.128 R28, [UR4+0x30] ;  /* 0x00003004ff1c7984 */ /* 0x000ea20008000c00 */
[----:B0-----:R-:W-:-:S04]  /*0790*/  IMAD.IADD R21, R20, 0x1, R21 ;  /* 0x0000000114157824 */ /* 0x001fc800078e0215 */
[----:B------:R-:W-:Y:S01]  /*07a0*/  IMAD.IADD R22, R22, 0x1, R21 ;  /* 0x0000000116167824 */ /* 0x000fe200078e0215 */
[----:B------:R-:W-:Y:S01]  /*07b0*/  SEL R20, R21, R20, !P0 ;  /* 0x0000001415147207 */ /* 0x000fe20004000000 */
[----:B------:R-:W-:Y:S01]  /*07c0*/  IMAD.IADD R21, R40, 0x1, -R17 ;  /* 0x0000000128157824 */ /* 0x000fe200078e0a11 */
[----:B------:R-:W-:Y:S01]  /*07d0*/  ISETP.NE.AND P0, PT, R16, 0x3, PT ;  /* 0x000000031000780c */ /* 0x000fe20003f05270 */
[----:B------:R-:W-:-:S03]  /*07e0*/  IMAD.IADD R23, R23, 0x1, R22 ;  /* 0x0000000117177824 */ /* 0x000fc600078e0216 */
[----:B------:R-:W-:Y:S01]  /*07f0*/  SEL R20, R22, R20, !P0 ;  /* 0x0000001416147207 */ /* 0x000fe20004000000 */
[----:B-1----:R-:W-:Y:S01]  /*0800*/  IMAD.IADD R24, R23, 0x1, R24 ;  /* 0x0000000117187824 */ /* 0x002fe200078e0218 */
[C---:B------:R-:W-:Y:S02]  /*0810*/  ISETP.NE.AND P0, PT, R16.reuse, 0x4, PT ;  /* 0x000000041000780c */ /* 0x040fe40003f05270 */
[----:B------:R-:W-:Y:S01]  /*0820*/  SEL R17, R21, RZ, P3 ;  /* 0x000000ff15117207 */ /* 0x000fe20001800000 */
[----:B------:R-:W-:Y:S01]  /*0830*/  IMAD.IADD R25, R25, 0x1, R24 ;  /* 0x0000000119197824 */ /* 0x000fe200078e0218 */
[----:B------:R-:W-:Y:S02]  /*0840*/  SEL R20, R23, R20, !P0 ;  /* 0x0000001417147207 */ /* 0x000fe40004000000 */
[----:B------:R-:W-:Y:S01]  /*0850*/  ISETP.NE.AND P0, PT, R16, 0x5, PT ;  /* 0x000000051000780c */ /* 0x000fe20003f05270 */
[----:B------:R-:W-:-:S03]  /*0860*/  IMAD.IADD R26, R26, 0x1, R25 ;  /* 0x000000011a1a7824 */ /* 0x000fc600078e0219 */
[----:B------:R-:W-:Y:S01]  /*0870*/  SEL R20, R24, R20, !P0 ;  /* 0x0000001418147207 */ /* 0x000fe20004000000 */
[----:B------:R-:W-:Y:S01]  /*0880*/  IMAD.IADD R27, R27, 0x1, R26 ;  /* 0x000000011b1b7824 */ /* 0x000fe200078e021a */
[----:B------:R-:W-:-:S03]  /*0890*/  ISETP.NE.AND P0, PT, R16, 0x6, PT ;  /* 0x000000061000780c */ /* 0x000fc60003f05270 */
[----:B--2---:R-:W-:Y:S01]  /*08a0*/  IMAD.IADD R28, R27, 0x1, R28 ;  /* 0x000000011b1c7824 */ /* 0x004fe200078e021c */
[----:B------:R-:W-:Y:S02]  /*08b0*/  SEL R20, R25, R20, !P0 ;  /* 0x0000001419147207 */ /* 0x000fe40004000000 */
[----:B------:R-:W-:Y:S01]  /*08c0*/  ISETP.NE.AND P0, PT, R16, 0x7, PT ;  /* 0x000000071000780c */ /* 0x000fe20003f05270 */
[----:B------:R-:W-:-:S03]  /*08d0*/  IMAD.IADD R29, R29, 0x1, R28 ;  /* 0x000000011d1d7824 */ /* 0x000fc600078e021c */
[----:B------:R-:W-:Y:S01]  /*08e0*/  SEL R20, R26, R20, !P0 ;  /* 0x000000141a147207 */ /* 0x000fe20004000000 */
[----:B------:R-:W-:Y:S01]  /*08f0*/  IMAD.IADD R30, R30, 0x1, R29 ;  /* 0x000000011e1e7824 */ /* 0x000fe200078e021d */
[----:B------:R-:W-:-:S03]  /*0900*/  ISETP.NE.AND P0, PT, R16, 0x8, PT ;  /* 0x000000081000780c */ /* 0x000fc60003f05270 */
[----:B------:R-:W-:Y:S01]  /*0910*/  IMAD.IADD R31, R31, 0x1, R30 ;  /* 0x000000011f1f7824 */ /* 0x000fe200078e021e */
[----:B------:R-:W-:Y:S02]  /*0920*/  SEL R20, R27, R20, !P0 ;  /* 0x000000141b147207 */ /* 0x000fe40004000000 */
[----:B------:R-:W-:Y:S02]  /*0930*/  ISETP.NE.AND P0, PT, R16, 0xa, PT ;  /* 0x0000000a1000780c */ /* 0x000fe40003f05270 */
[----:B------:R-:W-:Y:S02]  /*0940*/  SEL R20, R28, R20, !P1 ;  /* 0x000000141c147207 */ /* 0x000fe40004800000 */
[----:B------:R-:W-:Y:S02]  /*0950*/  ISETP.NE.AND P1, PT, R16, 0xb, PT ;  /* 0x0000000b1000780c */ /* 0x000fe40003f25270 */
[----:B------:R-:W-:Y:S02]  /*0960*/  SEL R20, R29, R20, !P0 ;  /* 0x000000141d147207 */ /* 0x000fe40004000000 */
[----:B------:R-:W-:-:S02]  /*0970*/  ISETP.NE.AND P0, PT, R50, RZ, PT ;  /* 0x000000ff3200720c */ /* 0x000fc40003f05270 */
[----:B------:R-:W-:-:S05]  /*0980*/  SEL R20, R30, R20, !P1 ;  /* 0x000000141e147207 */ /* 0x000fca0004800000 */
[----:B------:R-:W-:-:S06]  /*0990*/  @P2 IMAD.IADD R21, R20, 0x1, R17 ;  /* 0x0000000114152824 */ /* 0x000fcc00078e0211 */
[----:B------:R-:W-:Y:S05]  /*09a0*/  @P0 BRA `(.L_x_3) ;  /* 0x0000000c00f40947 */ /* 0x000fea0003800000 */
[----:B------:R-:W0:Y:S01]  /*09b0*/  LDC.64 R16, c[0x0][0x390] ;  /* 0x0000e400ff107b82 */ /* 0x000e220000000a00 */
[----:B------:R-:W-:Y:S02]  /*09c0*/  IMAD.MOV.U32 R30, RZ, RZ, 0x65 ;  /* 0x00000065ff1e7424 */ /* 0x000fe400078e00ff */
[----:B------:R-:W-:-:S03]  /*09d0*/  IMAD.MOV.U32 R21, RZ, RZ, RZ ;  /* 0x000000ffff157224 */ /* 0x000fc600078e00ff */
[----:B0-----:R0:W-:Y:S01]  /*09e0*/  ST.E.64.STRONG.GPU desc[UR8][R16.64+0x100], R30 ;  /* 0x0001001e10007985 */ /* 0x0011e2000c10fb08 */
[----:B------:R-:W-:Y:S05]  /*09f0*/  BRA `(.L_x_3) ;  /* 0x0000000c00e07947 */ /* 0x000fea0003800000 */
.L_x_2:
[----:B0-2---:R-:W-:Y:S02]  /*0a00*/  IADD3 R17, PT, PT, R34, R37, R36 ;  /* 0x0000002522117210 */ /* 0x005fe40007ffe024 */
[----:B------:R-:W-:Y:S02]  /*0a10*/  ISETP.NE.AND P1, PT, R48, 0x1f, PT ;  /* 0x0000001f3000780c */ /* 0x000fe40003f25270 */
[----:B---3--:R-:W-:Y:S02]  /*0a20*/  IADD3 R17, PT, PT, R32, R35, R17 ;  /* 0x0000002320117210 */ /* 0x008fe40007ffe011 */
[----:B------:R-:W-:Y:S02]  /*0a30*/  ISETP.NE.AND P2, PT, R48, RZ, PT ;  /* 0x000000ff3000720c */ /* 0x000fe40003f45270 */
[----:B----4-:R-:W-:-:S04]  /*0a40*/  IADD3 R17, PT, PT, R18, R33, R17 ;  /* 0x0000002112117210 */ /* 0x010fc80007ffe011 */
        /* <DEDUP_REMOVED lines=19> */
[----:B------:R-:W-:-:S03]  /*0b80*/  ISETP.NE.AND P0, PT, R16, 0x2, PT ;  /* 0x000000021000780c */ /* 0x000fc60003f05270 */
[----:B------:R-:W-:Y:S01]  /*0b90*/  IMAD.IADD R17, R40, 0x1, -R17 ;  /* 0x0000000128117824 */ /* 0x000fe200078e0a11 */
        /* <DEDUP_REMOVED lines=8> */
[----:B------:R-:W-:Y:S02]  /*0c20*/  SEL R20, R21, R20, !P0 ;  /* 0x0000001415147207 */ /* 0x000fe40004000000 */
[----:B------:R-:W-:Y:S01]  /*0c30*/  ISETP.NE.AND P0, PT, R16, 0x3, PT ;  /* 0x000000031000780c */ /* 0x000fe20003f05270 */
[----:B------:R-:W-:Y:S01]  /*0c40*/  IMAD.IADD R23, R23, 0x1, R22 ;  /* 0x0000000117177824 */ /* 0x000fe200078e0216 */
[----:B------:R-:W-:Y:S02]  /*0c50*/  SEL R21, R17, RZ, P2 ;  /* 0x000000ff11157207 */ /* 0x000fe40001000000 */
[----:B------:R-:W-:Y:S01]  /*0c60*/  SEL R20, R22, R20, !P0 ;  /* 0x0000001416147207 */ /* 0x000fe20004000000 */
[----:B-1----:R-:W-:Y:S01]  /*0c70*/  IMAD.IADD R24, R23, 0x1, R24 ;  /* 0x0000000117187824 */ /* 0x002fe200078e0218 */
[----:B------:R-:W-:-:S03]  /*0c80*/  ISETP.NE.AND P0, PT, R16, 0x4, PT ;  /* 0x000000041000780c */ /* 0x000fc60003f05270 */
        /* <DEDUP_REMOVED lines=20> */
[----:B------:R-:W-:-:S02]  /*0dd0*/  ISETP.GT.U32.AND P0, PT, R50, 0x1f, PT ;  /* 0x0000001f3200780c */ /* 0x000fc40003f04070 */
[----:B------:R-:W-:Y:S02]  /*0de0*/  SEL R20, R30, R20, !P1 ;  /* 0x000000141e147207 */ /* 0x000fe40004800000 */
[----:B------:R-:W-:-:S03]  /*0df0*/  ISETP.GE.U32.AND P1, PT, R50, 0x20, PT ;  /* 0x000000203200780c */ /* 0x000fc60003f26070 */
[----:B------:R-:W-:-:S05]  /*0e00*/  IMAD.IADD R20, R20, 0x1, R21 ;  /* 0x0000000114147824 */ /* 0x000fca00078e0215 */
[----:B------:R-:W-:Y:S01]  /*0e10*/  SEL R47, R17, R20, !P1 ;  /* 0x00000014112f7207 */ /* 0x000fe20004800000 */
[----:B------:R-:W-:Y:S06]  /*0e20*/  @P0 BRA `(.L_x_4) ;  /* 0x0000000800b00947 */ /* 0x000fec0003800000 */
[----:B------:R-:W0:Y:S01]  /*0e30*/  LDC.64 R16, c[0x0][0x390] ;  /* 0x0000e400ff107b82 */ /* 0x000e220000000a00 */
[----:B------:R-:W-:Y:S02]  /*0e40*/  ISETP.NE.AND P1, PT, R50, RZ, PT ;  /* 0x000000ff3200720c */ /* 0x000fe40003f25270 */
[----:B------:R-:W-:-:S05]  /*0e50*/  LOP3.LUT R20, RZ, R50, RZ, 0x33, !PT ;  /* 0x00000032ff147212 */ /* 0x000fca00078e33ff */
[----:B------:R-:W-:-:S06]  /*0e60*/  IMAD.IADD R23, R39, 0x1, R20 ;  /* 0x0000000127177824 */ /* 0x000fcc00078e0214 */
[----:B------:R-:W-:Y:S01]  /*0e70*/  @!P1 IMAD.MOV.U32 R30, RZ, RZ, 0x64 ;  /* 0x00000064ff1e9424 */ /* 0x000fe200078e00ff */
[----:B------:R1:W-:Y:S01]  /*0e80*/  @!P1 STS [UR4+0xc], R31 ;  /* 0x00000c1fff009988 */ /* 0x0003e20008000804 */
[----:B0-----:R-:W-:-:S04]  /*0e90*/  IMAD.WIDE R26, R39, 0x8, R16 ;  /* 0x00000008271a7825 */ /* 0x001fc800078e0210 */
[----:B------:R-:W-:Y:S01]  /*0ea0*/  IMAD.WIDE R16, R23, 0x8, R16 ;  /* 0x0000000817107825 */ /* 0x000fe200078e0210 */
[----:B------:R1:W-:Y:S01]  /*0eb0*/  @!P1 ST.E.64.STRONG.GPU desc[UR8][R26.64+0x100], R30 ;  /* 0x0001001e1a009985 */ /* 0x0003e2000c10fb08 */
[----:B------:R-:W-:Y:S05]  /*0ec0*/  NANOSLEEP 0x33e ;  /* 0x0000033e0000795d */ /* 0x000fea0003800000 */
[----:B------:R-:W2:Y:S01]  /*0ed0*/  LD.E.64.STRONG.GPU R28, desc[UR8][R16.64+0x100] ;  /* 0x00010008101c7980 */ /* 0x000ea2000c10fb00 */
[----:B------:R-:W-:Y:S01]  /*0ee0*/  UMOV UR5, 0xffffffff ;  /* 0xffffffff00057882 */ /* 0x000fe20000000000 */
[----:B--2---:R-:W-:Y:S02]  /*0ef0*/  ISETP.NE.AND P0, PT, R28, 0x63, PT ;  /* 0x000000631c00780c */ /* 0x004fe40003f05270 */
[----:B-1----:R-:W-:Y:S11]  /*0f00*/  BRA.DIV UR5, `(.L_x_5) ;  /* 0x0000003605487947 */ /* 0x002ff6000b800000 */
[----:B------:R-:W-:-:S13]  /*0f10*/  VOTE.ANY P0, !P0 ;  /* 0x0000000000ff7806 */ /* 0x000fda0004000100 */
.L_x_34:
[----:B------:R-:W-:Y:S05]  /*0f20*/  @!P0 BRA `(.L_x_6) ;  /* 0x0000000000748947 */ /* 0x000fea0003800000 */
[----:B------:R-:W-:-:S07]  /*0f30*/  IMAD.MOV.U32 R22, RZ, RZ, 0x3b8 ;  /* 0x000003b8ff167424 */ /* 0x000fce00078e00ff */
.L_x_8:
[----:B------:R-:W-:Y:S02]  /*0f40*/  VIADD R24, R22, 0x1 ;  /* 0x0000000116187836 */ /* 0x000fe40000000000 */
[----:B------:R-:W-:Y:S02]  /*0f50*/  IMAD R39, R39, 0x41a7, RZ ;  /* 0x000041a727277824 */ /* 0x000fe400078e02ff */
[----:B------:R-:W0:Y:S01]  /*0f60*/  I2F.U32.RP R25, R24 ;  /* 0x0000001800197306 */ /* 0x000e220000209000 */
[----:B------:R-:W-:Y:S01]  /*0f70*/  IMAD.MOV R29, RZ, RZ, -R24 ;  /* 0x000000ffff1d7224 */ /* 0x000fe200078e0a18 */
[----:B------:R-:W-:Y:S02]  /*0f80*/  ISETP.NE.U32.AND P2, PT, R24, RZ, PT ;  /* 0x000000ff1800720c */ /* 0x000fe40003f45070 */
[----:B------:R-:W-:-:S04]  /*0f90*/  LOP3.LUT R39, R39, 0x7fffffff, RZ, 0xc0, !PT ;  /* 0x7fffffff27277812 */ /* 0x000fc800078ec0ff */
[----:B0-----:R-:W0:Y:S02]  /*0fa0*/  MUFU.RCP R25, R25 ;  /* 0x0000001900197308 */ /* 0x001e240000001000 */
[----:B0-----:R-:W-:-:S06]  /*0fb0*/  VIADD R20, R25, 0xffffffe ;  /* 0x0ffffffe19147836 */ /* 0x001fcc0000000000 */
[----:B------:R0:W1:Y:S02]  /*0fc0*/  F2I.FTZ.U32.TRUNC.NTZ R21, R20 ;  /* 0x0000001400157305 */ /* 0x000064000021f000 */
[----:B0-----:R-:W-:Y:S02]  /*0fd0*/  IMAD.MOV.U32 R20, RZ, RZ, RZ ;  /* 0x000000ffff147224 */ /* 0x001fe400078e00ff */
[----:B-1----:R-:W-:-:S04]  /*0fe0*/  IMAD R29, R29, R21, RZ ;  /* 0x000000151d1d7224 */ /* 0x002fc800078e02ff */
[----:B------:R-:W-:-:S06]  /*0ff0*/  IMAD.HI.U32 R28, R21, R29, R20 ;  /* 0x0000001d151c7227 */ /* 0x000fcc00078e0014 */
[----:B------:R-:W-:-:S04]  /*1000*/  IMAD.HI.U32 R28, R28, R39, RZ ;  /* 0x000000271c1c7227 */ /* 0x000fc800078e00ff */
[----:B------:R-:W-:-:S04]  /*1010*/  IMAD.MOV R28, RZ, RZ, -R28 ;  /* 0x000000ffff1c7224 */ /* 0x000fc800078e0a1c */
[----:B------:R-:W-:-:S05]  /*1020*/  IMAD R21, R24, R28, R39 ;  /* 0x0000001c18157224 */ /* 0x000fca00078e0227 */
[----:B------:R-:W-:-:S13]  /*1030*/  ISETP.GE.U32.AND P0, PT, R21, R24, PT ;  /* 0x000000181500720c */ /* 0x000fda0003f06070 */
[----:B------:R-:W-:-:S05]  /*1040*/  @P0 IMAD.IADD R21, R21, 0x1, -R24 ;  /* 0x0000000115150824 */ /* 0x000fca00078e0a18 */
[----:B------:R-:W-:-:S13]  /*1050*/  ISETP.GE.U32.AND P0, PT, R21, R24, PT ;  /* 0x000000181500720c */ /* 0x000fda0003f06070 */
[----:B------:R-:W-:Y:S01]  /*1060*/  @P0 IMAD.IADD R21, R21, 0x1, -R24 ;  /* 0x0000000115150824 */ /* 0x000fe200078e0a18 */
[----:B------:R-:W-:-:S04]  /*1070*/  @!P2 LOP3.LUT R21, RZ, R24, RZ, 0x33, !PT ;  /* 0x00000018ff15a212 */ /* 0x000fc800078e33ff */
[----:B------:R-:W-:Y:S05]  /*1080*/  NANOSLEEP R21 ;  /* 0x000000150000735d */ /* 0x000fea0003800000 */
[----:B------:R-:W2:Y:S01]  /*1090*/  LD.E.64.STRONG.GPU R28, desc[UR8][R16.64+0x100] ;  /* 0x00010008101c7980 */ /* 0x000ea2000c10fb00 */
[----:B------:R-:W-:Y:S01]  /*10a0*/  UMOV UR5, 0xffffffff ;  /* 0xffffffff00057882 */ /* 0x000fe20000000000 */
[----:B------:R-:W-:Y:S02]  /*10b0*/  SHF.R.U32.HI R22, RZ, 0x1, R22 ;  /* 0x00000001ff167819 */ /* 0x000fe40000011616 */
[----:B--2---:R-:W-:Y:S01]  /*10c0*/  ISETP.NE.AND P0, PT, R28, 0x63, PT ;  /* 0x000000631c00780c */ /* 0x004fe20003f05270 */
[----:B------:R-:W-:-:S12]  /*10d0*/  BRA.DIV UR5, `(.L_x_7) ;  /* 0x0000003205f47947 */ /* 0x000fd8000b800000 */
[----:B------:R-:W-:-:S13]  /*10e0*/  VOTE.ANY P0, !P0 ;  /* 0x0000000000ff7806 */ /* 0x000fda0004000100 */
.L_x_37:
[----:B------:R-:W-:Y:S05]  /*10f0*/  @P0 BRA `(.L_x_8) ;  /* 0xfffffffc00900947 */ /* 0x000fea000383ffff */
.L_x_6:
[----:B------:R-:W-:Y:S01]  /*1100*/  UMOV UR5, 0xffffffff ;  /* 0xffffffff00057882 */ /* 0x000fe20000000000 */
[----:B------:R-:W-:Y:S02]  /*1110*/  ISETP.NE.AND P0, PT, R28, 0x65, PT ;  /* 0x000000651c00780c */ /* 0x000fe40003f05270 */
[----:B------:R-:W-:Y:S11]  /*1120*/  BRA.DIV UR5, `(.L_x_9) ;  /* 0x0000003605007947 */ /* 0x000ff6000b800000 */
[----:B------:R-:W0:Y:S01]  /*1130*/  S2R R49, SR_GEMASK ;  /* 0x0000000000317919 */ /* 0x000e220000003c00 */
[----:B------:R-:W-:Y:S01]  /*1140*/  VOTE.ANY R21, PT, !P0 ;  /* 0x0000000000157806 */ /* 0x000fe200040e0100 */
[C---:B------:R-:W-:Y:S02]  /*1150*/  VIADD R30, R48.reuse, 0x2 ;  /* 0x00000002301e7836 */ /* 0x040fe40000000000 */
[C---:B------:R-:W-:Y:S02]  /*1160*/  VIADD R25, R48.reuse, 0x4 ;  /* 0x0000000430197836 */ /* 0x040fe40000000000 */
[C---:B------:R-:W-:Y:S02]  /*1170*/  VIADD R24, R48.reuse, 0x8 ;  /* 0x0000000830187836 */ /* 0x040fe40000000000 */
[----:B------:R-:W-:Y:S01]  /*1180*/  VIADD R42, R48, 0x10 ;  /* 0x00000010302a7836 */ /* 0x000fe20000000000 */
[----:B0-----:R-:W-:-:S05]  /*1190*/  LOP3.LUT R21, R21, 0x80000000, R49, 0xec, !PT ;  /* 0x8000000015157812 */ /* 0x001fca00078eec31 */
[----:B------:R-:W-:-:S05]  /*11a0*/  VIADD R16, R21, 0xffffffff ;  /* 0xffffffff15107836 */ /* 0x000fca0000000000 */
[----:B------:R-:W-:-:S06]  /*11b0*/  LOP3.LUT R16, R21, R16, RZ, 0xc, !PT ;  /* 0x0000001015107212 */ /* 0x000fcc00078e0cff */
[----:B------:R-:W0:Y:S02]  /*11c0*/  POPC R16, R16 ;  /* 0x0000001000107309 */ /* 0x000e240000000000 */
[----:B0-----:R-:W0:Y:S01]  /*11d0*/  SHFL.DOWN PT, R22, R29, 0x1, R16 ;  /* 0x082000001d167989 */ /* 0x001e2200000e0010 */
[-C--:B------:R-:W-:Y:S02]  /*11e0*/  ISETP.GE.AND P0, PT, R48, R16.reuse, PT ;  /* 0x000000103000720c */ /* 0x080fe40003f06270 */
[-C--:B------:R-:W-:Y:S02]  /*11f0*/  ISETP.GT.AND P2, PT, R42, R16.reuse, PT ;  /* 0x000000102a00720c */ /* 0x080fe40003f44270 */
[----:B0-----:R-:W-:Y:S02]  /*1200*/  SEL R22, R22, RZ, !P0 ;  /* 0x000000ff16167207 */ /* 0x001fe40004000000 */
[----:B------:R-:W-:-:S03]  /*1210*/  ISETP.GT.AND P0, PT, R30, R16, PT ;  /* 0x000000101e00720c */ /* 0x000fc60003f04270 */
[----:B------:R-:W-:-:S05]  /*1220*/  IMAD.IADD R41, R22, 0x1, R29 ;  /* 0x0000000116297824 */ /* 0x000fca00078e021d */
[----:B------:R-:W0:Y:S02]  /*1230*/  SHFL.DOWN PT, R22, R41, 0x2, R16 ;  /* 0x0840000029167989 */ /* 0x000e2400000e0010 */
[----:B0-----:R-:W-:Y:S02]  /*1240*/  SEL R22, R22, RZ, !P0 ;  /* 0x000000ff16167207 */ /* 0x001fe40004000000 */
[----:B------:R-:W-:-:S03]  /*1250*/  ISETP.GT.AND P0, PT, R25, R16, PT ;  /* 0x000000101900720c */ /* 0x000fc60003f04270 */
[----:B------:R-:W-:Y:S02]  /*1260*/  IMAD.IADD R43, R41, 0x1, R22 ;  /* 0x00000001292b7824 */ /* 0x000fe400078e0216 */
[----:B------:R-:W0:Y:S03]  /*1270*/  LDC.64 R40, c[0x0][0x390] ;  /* 0x0000e400ff287b82 */ /* 0x000e260000000a00 */
[----:B------:R-:W1:Y:S01]  /*1280*/  SHFL.DOWN PT, R22, R43, 0x4, R16 ;  /* 0x088000002b167989 */ /* 0x000e6200000e0010 */
[----:B0-----:R-:W-:Y:S02]  /*1290*/  IADD3 R40, P3, PT, R40, 0x100, RZ ;  /* 0x0000010028287810 */ /* 0x001fe40007f7e0ff */
[----:B-1----:R-:W-:Y:S02]  /*12a0*/  SEL R22, R22, RZ, !P0 ;  /* 0x000000ff16167207 */ /* 0x002fe40004000000 */
[----:B------:R-:W-:Y:S01]  /*12b0*/  ISETP.GT.AND P0, PT, R24, R16, PT ;  /* 0x000000101800720c */ /* 0x000fe20003f04270 */
[----:B------:R-:W-:-:S02]  /*12c0*/  IMAD.X R41, RZ, RZ, R41, P3 ;  /* 0x000000ffff297224 */ /* 0x000fc400018e0629 */
[----:B------:R-:W-:-:S05]  /*12d0*/  IMAD.IADD R51, R43, 0x1, R22 ;  /* 0x000000012b337824 */ /* 0x000fca00078e0216 */
[----:B------:R-:W0:Y:S02]  /*12e0*/  SHFL.DOWN PT, R22, R51, 0x8, R16 ;  /* 0x0900000033167989 */ /* 0x000e2400000e0010 */
[----:B0-----:R-:W-:Y:S02]  /*12f0*/  SEL R22, R22, RZ, !P0 ;  /* 0x000000ff16167207 */ /* 0x001fe40004000000 */
[----:B------:R-:W-:-:S03]  /*1300*/  ISETP.NE.AND P0, PT, R28, 0x65, PT ;  /* 0x000000651c00780c */ /* 0x000fc60003f05270 */
[----:B------:R-:W-:-:S05]  /*1310*/  IMAD.IADD R29, R51, 0x1, R22 ;  /* 0x00000001331d7824 */ /* 0x000fca00078e0216 */
[----:B------:R-:W0:Y:S05]  /*1320*/  SHFL.DOWN PT, R22, R29, 0x10, R16 ;  /* 0x0a0000001d167989 */ /* 0x000e2a00000e0010 */
[----:B------:R-:W-:Y:S02]  /*1330*/  VOTE.ALL P0, P0 ;  /* 0x0000000000ff7806 */ /* 0x000fe40000000000 */
[----:B0-----:R-:W-:-:S05]  /*1340*/  SEL R22, R22, RZ, !P2 ;  /* 0x000000ff16167207 */ /* 0x001fca0005000000 */
[----:B------:R-:W-:-:S07]  /*1350*/  IMAD.IADD R43, R29, 0x1, R22 ;  /* 0x000000011d2b7824 */ /* 0x000fce00078e0216 */
.L_x_46:
[----:B------:R-:W-:Y:S05]  /*1360*/  @!P0 BRA `(.L_x_10) ;  /* 0x0000000400248947 */ /* 0x000fea0003800000 */
[----:B------:R-:W-:-:S07]  /*1370*/  IMAD.MOV.U32 R44, RZ, RZ, 0x3b8 ;  /* 0x000003b8ff2c7424 */ /* 0x000fce00078e00ff */
.L_x_16:
[----:B------:R-:W-:Y:S02]  /*1380*/  IMAD.MOV.U32 R16, RZ, RZ, R40 ;  /* 0x000000ffff107224 */ /* 0x000fe400078e0028 */
[----:B------:R-:W-:Y:S02]  /*1390*/  IMAD.MOV.U32 R17, RZ, RZ, R41 ;  /* 0x000000ffff117224 */ /* 0x000fe400078e0029 */
[----:B------:R-:W-:-:S05]  /*13a0*/  IMAD.WIDE R16, R23, 0x8, R16 ;  /* 0x0000000817107825 */ /* 0x000fca00078e0210 */
[----:B------:R-:W2:Y:S01]  /*13b0*/  LD.E.64.STRONG.GPU R28, desc[UR8][R16.64+-0x100] ;  /* 0xffff0008101c7980 */ /* 0x000ea2000c10fb00 */
[----:B------:R-:W-:Y:S05]  /*13c0*/  YIELD ;  /* 0x0000000000007946 */ /* 0x000fea0003800000 */
[----:B------:R-:W-:Y:S01]  /*13d0*/  UMOV UR5, 0xffffffff ;  /* 0xffffffff00057882 */ /* 0x000fe20000000000 */
[----:B------:R-:W-:Y:S02]  /*13e0*/  SHF.R.U32.HI R44, RZ, 0x1, R44 ;  /* 0x00000001ff2c7819 */ /* 0x000fe4000001162c */
[----:B--2---:R-:W-:Y:S01]  /*13f0*/  ISETP.NE.AND P0, PT, R28, 0x63, PT ;  /* 0x000000631c00780c */ /* 0x004fe20003f05270 */
[----:B------:R-:W-:-:S12]  /*1400*/  BRA.DIV UR5, `(.L_x_11) ;  /* 0x00000036054c7947 */ /* 0x000fd8000b800000 */
[----:B------:R-:W-:-:S13]  /*1410*/  VOTE.ANY P0, !P0 ;  /* 0x0000000000ff7806 */ /* 0x000fda0004000100 */
.L_x_49:
[----:B------:R-:W-:Y:S05]  /*1420*/  @!P0 BRA `(.L_x_12) ;  /* 0x0000000000748947 */ /* 0x000fea0003800000 */
[----:B------:R-:W-:-:S07]  /*1430*/  IMAD.MOV.U32 R22, RZ, RZ, R44 ;  /* 0x000000ffff167224 */ /* 0x000fce00078e002c */
.L_x_14:
[----:B------:R-:W-:Y:S02]  /*1440*/  VIADD R28, R22, 0x1 ;  /* 0x00000001161c7836 */ /* 0x000fe40000000000 */
[----:B------:R-:W-:Y:S02]  /*1450*/  IMAD R51, R39, 0x41a7, RZ ;  /* 0x000041a727337824 */ /* 0x000fe400078e02ff */
[----:B------:R-:W0:Y:S01]  /*1460*/  I2F.U32.RP R29, R28 ;  /* 0x0000001c001d7306 */ /* 0x000e220000209000 */
[----:B------:R-:W-:Y:S01]  /*1470*/  IMAD.MOV R53, RZ, RZ, -R28 ;  /* 0x000000ffff357224 */ /* 0x000fe200078e0a1c */
[----:B------:R-:W-:-:S06]  /*1480*/  ISETP.NE.U32.AND P2, PT, R28, RZ, PT ;  /* 0x000000ff1c00720c */ /* 0x000fcc0003f45070 */
[----:B0-----:R-:W0:Y:S02]  /*1490*/  MUFU.RCP R29, R29 ;  /* 0x0000001d001d7308 */ /* 0x001e240000001000 */
[----:B0-----:R-:W-:-:S06]  /*14a0*/  VIADD R20, R29, 0xffffffe ;  /* 0x0ffffffe1d147836 */ /* 0x001fcc0000000000 */
[----:B------:R0:W1:Y:S02]  /*14b0*/  F2I.FTZ.U32.TRUNC.NTZ R21, R20 ;  /* 0x0000001400157305 */ /* 0x000064000021f000 */
[----:B0-----:R-:W-:Y:S02]  /*14c0*/  IMAD.MOV.U32 R20, RZ, RZ, RZ ;  /* 0x000000ffff147224 */ /* 0x001fe400078e00ff */
[----:B-1----:R-:W-:-:S04]  /*14d0*/  IMAD R39, R53, R21, RZ ;  /* 0x0000001535277224 */ /* 0x002fc800078e02ff */
[----:B------:R-:W-:Y:S01]  /*14e0*/  IMAD.HI.U32 R52, R21, R39, R20 ;  /* 0x0000002715347227 */ /* 0x000fe200078e0014 */
[----:B------:R-:W-:-:S05]  /*14f0*/  LOP3.LUT R39, R51, 0x7fffffff, RZ, 0xc0, !PT ;  /* 0x7fffffff33277812 */ /* 0x000fca00078ec0ff */
        /* <DEDUP_REMOVED lines=15> */
.L_x_52:
[----:B------:R-:W-:Y:S05]  /*15f0*/  @P0 BRA `(.L_x_14) ;  /* 0xfffffffc00900947 */ /* 0x000fea000383ffff */
.L_x_12:
[----:B------:R-:W-:Y:S01]  /*1600*/  UMOV UR5, 0xffffffff ;  /* 0xffffffff00057882 */ /* 0x000fe20000000000 */
[----:B------:R-:W-:Y:S02]  /*1610*/  ISETP.NE.AND P0, PT, R28, 0x65, PT ;  /* 0x000000651c00780c */ /* 0x000fe40003f05270 */
[----:B------:R-:W-:Y:S11]  /*1620*/  BRA.DIV UR5, `(.L_x_15) ;  /* 0x0000003605047947 */ /* 0x000ff6000b800000 */
[----:B------:R-:W-:Y:S01]  /*1630*/  VOTE.ANY R21, PT, !P0 ;  /* 0x0000000000157806 */ /* 0x000fe200040e0100 */
[----:B------:R-:W-:-:S03]  /*1640*/  VIADD R23, R23, 0xffffffe0 ;  /* 0xffffffe017177836 */ /* 0x000fc60000000000 */
[----:B------:R-:W-:-:S05]  /*1650*/  LOP3.LUT R21, R21, 0x80000000, R49, 0xec, !PT ;  /* 0x8000000015157812 */ /* 0x000fca00078eec31 */
        /* <DEDUP_REMOVED lines=19> */
[----:B------:R-:W-:-:S03]  /*1790*/  ISETP.NE.AND P0, PT, R28, 0x65, PT ;  /* 0x000000651c00780c */ /* 0x000fc60003f05270 */
[----:B------:R-:W-:-:S05]  /*17a0*/  IMAD.IADD R52, R29, 0x1, R22 ;  /* 0x000000011d347824 */ /* 0x000fca00078e0216 */
[----:B------:R-:W0:Y:S05]  /*17b0*/  SHFL.DOWN PT, R22, R52, 0x10, R16 ;  /* 0x0a00000034167989 */ /* 0x000e2a00000e0010 */
[----:B------:R-:W-:Y:S02]  /*17c0*/  VOTE.ALL P0, P0 ;  /* 0x0000000000ff7806 */ /* 0x000fe40000000000 */
[----:B0-----:R-:W-:-:S04]  /*17d0*/  SEL R22, R22, RZ, !P2 ;  /* 0x000000ff16167207 */ /* 0x001fc80005000000 */
[----:B------:R-:W-:-:S07]  /*17e0*/  IADD3 R43, PT, PT, R52, R22, R43 ;  /* 0x00000016342b7210 */ /* 0x000fce0007ffe02b */
.L_x_61:
[----:B------:R-:W-:Y:S05]  /*17f0*/  @P0 BRA `(.L_x_16) ;  /* 0xfffffff800e00947 */ /* 0x000fea000383ffff */
.L_x_10:
[----:B------:R-:W-:Y:S01]  /*1800*/  ISETP.NE.AND P0, PT, R48, RZ, PT ;  /* 0x000000ff3000720c */ /* 0x000fe20003f05270 */
[----:B------:R-:W0:Y:S01]  /*1810*/  @!P1 S2R R17, SR_CgaCtaId ;  /* 0x0000000000119919 */ /* 0x000e220000008800 */
[----:B------:R-:W-:Y:S01]  /*1820*/  @!P1 MOV R16, 0x400 ;  /* 0x0000040000109802 */ /* 0x000fe20000000f00 */
[----:B------:R-:W-:Y:S02]  /*1830*/  @!P1 IMAD.IADD R31, R31, 0x1, R43 ;  /* 0x000000011f1f9824 */ /* 0x000fe400078e022b */
[----:B------:R-:W-:-:S05]  /*1840*/  @!P1 IMAD.MOV.U32 R30, RZ, RZ, 0x65 ;  /* 0x00000065ff1e9424 */ /* 0x000fca00078e00ff */
[----:B------:R1:W-:Y:S03]  /*1850*/  @!P1 ST.E.64.STRONG.GPU desc[UR8][R26.64+0x100], R30 ;  /* 0x0001001e1a009985 */ /* 0x0003e6000c10fb08 */
[----:B------:R-:W-:Y:S01]  /*1860*/  @!P0 MOV R20, 0x400 ;  /* 0x0000040000148802 */ /* 0x000fe20000000f00 */
[----:B------:R-:W2:Y:S01]  /*1870*/  @!P0 S2R R21, SR_CgaCtaId ;  /* 0x0000000000158919 */ /* 0x000ea20000008800 */
[----:B0-----:R-:W-:-:S05]  /*1880*/  @!P1 LEA R16, R17, R16, 0x18 ;  /* 0x0000001011109211 */ /* 0x001fca00078ec0ff */
[----:B------:R1:W-:Y:S04]  /*1890*/  @!P1 STS [R16+0x8], R31 ;  /* 0x0000081f10009388 */ /* 0x0003e80000000800 */
[----:B------:R1:W-:Y:S01]  /*18a0*/  @!P1 STS [R16+0x4], R43 ;  /* 0x0000042b10009388 */ /* 0x0003e20000000800 */
[----:B--2---:R-:W-:Y:S01]  /*18b0*/  @!P0 LEA R22, R21, R20, 0x18 ;  /* 0x0000001415168211 */ /* 0x004fe200078ec0ff */
[----:B------:R-:W-:Y:S02]  /*18c0*/  IMAD.MOV.U32 R20, RZ, RZ, R47 ;  /* 0x000000ffff147224 */ /* 0x000fe400078e002f */
[----:B------:R-:W-:Y:S02]  /*18d0*/  @!P0 IMAD.MOV.U32 R20, RZ, RZ, R43 ;  /* 0x000000ffff148224 */ /* 0x000fe400078e002b */
[----:B------:R1:W-:Y:S05]  /*18e0*/  @!P0 STS [R22+0x4c], R43 ;  /* 0x00004c2b16008388 */ /* 0x0003ea0000000800 */
.L_x_4:
[----:B------:R-:W-:Y:S05]  /*18f0*/  WARPSYNC.ALL ;  /* 0x0000000000007948 */ /* 0x000fea0003800000 */
[----:B------:R-:W0:Y:S08]  /*1900*/  S2UR UR6, SR_CgaCtaId ;  /* 0x00000000000679c3 */ /* 0x000e300000008800 */
[----:B------:R-:W-:Y:S01]  /*1910*/  BAR.SYNC.DEFER_BLOCKING 0x0 ;  /* 0x0000000000007b1d */ /* 0x000fe20000010000 */
[----:B------:R-:W-:-:S05]  /*1920*/  ISETP.NE.AND P0, PT, R50, RZ, PT ;  /* 0x000000ff3200720c */ /* 0x000fca0003f05270 */
[----:B------:R-:W-:Y:S02]  /*1930*/  UMOV UR5, 0x400 ;  /* 0x0000040000057882 */ /* 0x000fe40000000000 */
[----:B0-----:R-:W-:-:S09]  /*1940*/  ULEA UR5, UR6, UR5, 0x18 ;  /* 0x0000000506057291 */ /* 0x001fd2000f8ec0ff */
[----:B-1----:R-:W0:Y:S02]  /*1950*/  LDS R16, [UR5+0x4c] ;  /* 0x00004c05ff107984 */ /* 0x002e240008000800 */
[----:B0-----:R-:W-:-:S05]  /*1960*/  SEL R21, R16, RZ, P0 ;  /* 0x000000ff10157207 */ /* 0x001fca0000000000 */
[----:B------:R-:W-:-:S07]  /*1970*/  IMAD.IADD R21, R21, 0x1, R20 ;  /* 0x0000000115157824 */ /* 0x000fce00078e0214 */
.L_x_3:
[----:B------:R-:W-:Y:S05]  /*1980*/  BSYNC.RECONVERGENT B0 ;  /* 0x0000000000007941 */ /* 0x000fea0003800200 */
.L_x_1:
[----:B------:R-:W-:Y:S01]  /*1990*/  IMAD.IADD R36, R36, 0x1, R21 ;  /* 0x0000000124247824 */ /* 0x000fe200078e0215 */
[----:B------:R-:W-:Y:S03]  /*19a0*/  BAR.SYNC.DEFER_BLOCKING 0x0 ;  /* 0x0000000000007b1d */ /* 0x000fe60000010000 */
[----:B------:R-:W-:-:S03]  /*19b0*/  IMAD.IADD R37, R37, 0x1, R36 ;  /* 0x0000000125257824 */ /* 0x000fc600078e0224 */
[----:B------:R-:W1:Y:S01]  /*19c0*/  LDCU.64 UR6, c[0x0][0x388] ;  /* 0x00007100ff0677ac */ /* 0x000e620008000a00 */
[----:B------:R-:W-:-:S04]  /*19d0*/  IMAD.IADD R34, R34, 0x1, R37 ;  /* 0x0000000122227824 */ /* 0x000fc800078e0225 */
[----:B------:R-:W-:-:S04]  /*19e0*/  IMAD.IADD R35, R35, 0x1, R34 ;  /* 0x0000000123237824 */ /* 0x000fc800078e0222 */
[----:B------:R-:W-:-:S04]  /*19f0*/  IMAD.IADD R32, R32, 0x1, R35 ;  /* 0x0000000120207824 */ /* 0x000fc800078e0223 */
[----:B------:R-:W-:-:S04]  /*1a00*/  IMAD.IADD R33, R33, 0x1, R32 ;  /* 0x0000000121217824 */ /* 0x000fc800078e0220 */
[----:B------:R-:W-:Y:S01]  /*1a10*/  IMAD.IADD R18, R18, 0x1, R33 ;  /* 0x0000000112127824 */ /* 0x000fe200078e0221 */
[----:B------:R-:W-:Y:S01]  /*1a20*/  STS.64 [R0], R36 ;  /* 0x0000002400007388 */ /* 0x000fe20000000a00 */
[----:B-1----:R-:W-:Y:S02]  /*1a30*/  IADD3 R46, P0, PT, R46, UR6, RZ ;  /* 0x000000062e2e7c10 */ /* 0x002fe4000ff1e0ff */
[----:B------:R-:W-:Y:S01]  /*1a40*/  IMAD.IADD R19, R19, 0x1, R18 ;  /* 0x0000000113137824 */ /* 0x000fe200078e0212 */
[----:B------:R-:W-:Y:S01]  /*1a50*/  STS.64 [R0+0x8], R34 ;  /* 0x0000082200007388 */ /* 0x000fe20000000a00 */
[----:B------:R-:W-:Y:S02]  /*1a60*/  IADD3.X R47, PT, PT, R45, UR7, RZ, P0, !PT ;  /* 0x000000072d2f7c10 */ /* 0x000fe400087fe4ff */
[----:B------:R-:W-:Y:S01]  /*1a70*/  IMAD.IADD R14, R14, 0x1, R19 ;  /* 0x000000010e0e7824 */ /* 0x000fe200078e0213 */
[----:B------:R-:W-:Y:S03]  /*1a80*/  STS.64 [R0+0x10], R32 ;  /* 0x0000102000007388 */ /* 0x000fe60000000a00 */
[----:B------:R-:W-:Y:S01]  /*1a90*/  IMAD.IADD R15, R15, 0x1, R14 ;  /* 0x000000010f0f7824 */ /* 0x000fe200078e020e */
[----:B------:R-:W-:Y:S03]  /*1aa0*/  STS.64 [R0+0x18], R18 ;  /* 0x0000181200007388 */ /* 0x000fe60000000a00 */
[----:B------:R-:W-:Y:S01]  /*1ab0*/  IMAD.IADD R12, R12, 0x1, R15 ;  /* 0x000000010c0c7824 */ /* 0x000fe200078e020f */
[----:B------:R-:W-:Y:S03]  /*1ac0*/  STS.64 [R0+0x20], R14 ;  /* 0x0000200e00007388 */ /* 0x000fe60000000a00 */
[----:B------:R-:W-:-:S04]  /*1ad0*/  IMAD.IADD R13, R13, 0x1, R12 ;  /* 0x000000010d0d7824 */ /* 0x000fc800078e020c */
        /* <DEDUP_REMOVED lines=14> */
[----:B------:R-:W-:-:S05]  /*1bc0*/  IMAD.IADD R3, R3, 0x1, R2 ;  /* 0x0000000103037824 */ /* 0x000fca00078e0202 */
[----:B------:R-:W-:Y:S01]  /*1bd0*/  STS.64 [R0+0x50], R2 ;  /* 0x0000500200007388 */ /* 0x000fe20000000a00 */
[----:B------:R-:W-:-:S03]  /*1be0*/  NOP ;  /* 0x0000000000007918 */ /* 0x000fc60000000000 */
[----:B0-----:R-:W0:Y:S04]  /*1bf0*/  LDS R17, [R38] ;  /* 0x0000000026117984 */ /* 0x001e280000000800 */
[----:B------:R-:W1:Y:S04]  /*1c00*/  LDS R15, [R38+0x80] ;  /* 0x00008000260f7984 */ /* 0x000e680000000800 */
[----:B------:R-:W2:Y:S04]  /*1c10*/  LDS R13, [R38+0x100] ;  /* 0x00010000260d7984 */ /* 0x000ea80000000800 */
[----:B------:R-:W3:Y:S04]  /*1c20*/  LDS R19, [R38+0x180] ;  /* 0x0001800026137984 */ /* 0x000ee80000000800 */
[----:B------:R-:W4:Y:S04]  /*1c30*/  LDS R11, [R38+0x200] ;  /* 0x00020000260b7984 */ /* 0x000f280000000800 */
[----:B------:R-:W5:Y:S04]  /*1c40*/  LDS R9, [R38+0x280] ;  /* 0x0002800026097984 */ /* 0x000f680000000800 */
        /* <DEDUP_REMOVED lines=16> */
[----:B0-----:R-:W-:Y:S04]  /*1d50*/  STG.E desc[UR8][R46.64], R17 ;  /* 0x000000112e007986 */ /* 0x001fe8000c101908 */
[----:B-1----:R-:W-:Y:S04]  /*1d60*/  STG.E desc[UR8][R46.64+0x80], R15 ;  /* 0x0000800f2e007986 */ /* 0x002fe8000c101908 */
[----:B--2---:R-:W-:Y:S04]  /*1d70*/  STG.E desc[UR8][R46.64+0x100], R13 ;  /* 0x0001000d2e007986 */ /* 0x004fe8000c101908 */
[----:B---3--:R-:W-:Y:S04]  /*1d80*/  STG.E desc[UR8][R46.64+0x180], R19 ;  /* 0x000180132e007986 */ /* 0x008fe8000c101908 */
[----:B----4-:R-:W-:Y:S04]  /*1d90*/  STG.E desc[UR8][R46.64+0x200], R11 ;  /* 0x0002000b2e007986 */ /* 0x010fe8000c101908 */
[----:B-----5:R-:W-:Y:S04]  /*1da0*/  STG.E desc[UR8][R46.64+0x280], R9 ;  /* 0x000280092e007986 */ /* 0x020fe8000c101908 */
[----:B------:R-:W-:Y:S04]  /*1db0*/  STG.E desc[UR8][R46.64+0x300], R7 ;  /* 0x000300072e007986 */ /* 0x000fe8000c101908 */
        /* <DEDUP_REMOVED lines=14> */
[----:B------:R-:W-:Y:S01]  /*1ea0*/  STG.E desc[UR8][R46.64+0xa80], R49 ;  /* 0x000a80312e007986 */ /* 0x000fe2000c101908 */
[----:B------:R-:W-:Y:S05]  /*1eb0*/  EXIT ;  /* 0x000000000000794d */ /* 0x000fea0003800000 */
.L_x_0:
[----:B------:R-:W-:-:S13]  /*1ec0*/  ISETP.NE.AND P0, PT, R0, RZ, PT ;  /* 0x000000ff0000720c */ /* 0x000fda0003f05270 */
[----:B------:R-:W-:Y:S05]  /*1ed0*/  @!P0 EXIT ;  /* 0x000000000000894d */ /* 0x000fea0003800000 */
[----:B------:R-:W0:Y:S02]  /*1ee0*/  LDC.64 R2, c[0x0][0x380] ;  /* 0x0000e000ff027b82 */ /* 0x000e240000000a00 */
[----:B0-----:R-:W-:-:S05]  /*1ef0*/  IMAD.WIDE.U32 R2, R5, 0x4, R2 ;  /* 0x0000000405027825 */ /* 0x001fca00078e0002 */
[----:B------:R0:W2:Y:S01]  /*1f00*/  LDG.E R7, desc[UR8][R2.64] ;  /* 0x0000000802077981 */ /* 0x0000a2000c1e1900 */
[----:B------:R-:W1:Y:S02]  /*1f10*/  S2R R52, SR_TID.X ;  /* 0x0000000000347919 */ /* 0x000e640000002100 */
[C---:B-1----:R-:W-:Y:S02]  /*1f20*/  LOP3.LUT R4, R52.reuse, 0x1f, RZ, 0xc0, !PT ;  /* 0x0000001f34047812 */ /* 0x042fe400078ec0ff */
[----:B------:R-:W-:-:S05]  /*1f30*/  LOP3.LUT R5, R52, 0x3e0, RZ, 0xc0, !PT ;  /* 0x000003e034057812 */ /* 0x000fca00078ec0ff */
[----:B------:R-:W-:-:S04]  /*1f40*/  IMAD R15, R5, 0x16, R4 ;  /* 0x00000016050f7824 */ /* 0x000fc800078e0204 */
[C---:B------:R-:W-:Y:S01]  /*1f50*/  VIADD R5, R15.reuse, 0x20 ;  /* 0x000000200f057836 */ /* 0x040fe20000000000 */
[C---:B------:R-:W-:Y:S01]  /*1f60*/  ISETP.GE.U32.AND P6, PT, R15.reuse, R0, PT ;  /* 0x000000000f00720c */ /* 0x040fe20003fc6070 */
[C---:B------:R-:W-:Y:S01]  /*1f70*/  VIADD R9, R15.reuse, 0x40 ;  /* 0x000000400f097836 */ /* 0x040fe20000000000 */
[C---:B------:R-:W-:Y:S01]  /*1f80*/  LEA R4, P1, R15.reuse, R2, 0x2 ;  /* 0x000000020f047211 */ /* 0x040fe200078210ff */
[----:B------:R-:W-:Y:S01]  /*1f90*/  VIADD R11, R15, 0xa0 ;  /* 0x000000a00f0b7836 */ /* 0x000fe20000000000 */
[-C--:B------:R-:W-:Y:S01]  /*1fa0*/  ISETP.GE.U32.AND P5, PT, R5, R0.reuse, PT ;  /* 0x000000000500720c */ /* 0x080fe20003fa6070 */
[----:B------:R-:W-:Y:S01]  /*1fb0*/  VIADD R5, R15, 0xc0 ;  /* 0x000000c00f057836 */ /* 0x000fe20000000000 */
[-C--:B------:R-:W-:Y:S01]  /*1fc0*/  ISETP.GE.U32.AND P0, PT, R9, R0.reuse, PT ;  /* 0x000000000900720c */ /* 0x080fe20003f06070 */
[----:B------:R-:W-:Y:S01]  /*1fd0*/  VIADD R9, R15, 0x100 ;  /* 0x000001000f097836 */ /* 0x000fe20000000000 */
[-C--:B------:R-:W-:Y:S01]  /*1fe0*/  ISETP.GE.U32.AND P4, PT, R11, R0.reuse, PT ;  /* 0x000000000b00720c */ /* 0x080fe20003f86070 */
[----:B------:R-:W-:Y:S01]  /*1ff0*/  VIADD R11, R15, 0x120 ;  /* 0x000001200f0b7836 */ /* 0x000fe20000000000 */
[-C--:B------:R-:W-:Y:S01]  /*2000*/  ISETP.GE.U32.AND P3, PT, R5, R0.reuse, PT ;  /* 0x000000000500720c */ /* 0x080fe20003f66070 */
[----:B------:R-:W-:Y:S01]  /*2010*/  IMAD.X R5, RZ, RZ, R3, P1 ;  /* 0x000000ffff057224 */ /* 0x000fe200008e0603 */
[-C--:B------:R-:W-:Y:S01]  /*2020*/  ISETP.GE.U32.AND P2, PT, R9, R0.reuse, PT ;  /* 0x000000000900720c */ /* 0x080fe20003f46070 */
[----:B0-----:R-:W-:Y:S01]  /*2030*/  VIADD R3, R15, 0x140 ;  /* 0x000001400f037836 */ /* 0x001fe20000000000 */
[----:B------:R-:W-:Y:S01]  /*2040*/  ISETP.GE.U32.AND P1, PT, R11, R0, PT ;  /* 0x000000000b00720c */ /* 0x000fe20003f26070 */
[----:B------:R-:W-:-:S02]  /*2050*/  VIADD R11, R15, 0x1e0 ;  /* 0x000001e00f0b7836 */ /* 0x000fc40000000000 */
[C---:B------:R-:W-:Y:S02]  /*2060*/  VIADD R13, R15.reuse, 0x240 ;  /* 0x000002400f0d7836 */ /* 0x040fe40000000000 */
[C---:B------:R-:W-:Y:S02]  /*2070*/  VIADD R51, R15.reuse, 0x60 ;  /* 0x000000600f337836 */ /* 0x040fe40000000000 */
[C---:B------:R-:W-:Y:S02]  /*2080*/  VIADD R50, R15.reuse, 0x80 ;  /* 0x000000800f327836 */ /* 0x040fe40000000000 */
[C---:B------:R-:W-:Y:S02]  /*2090*/  VIADD R49, R15.reuse, 0xe0 ;  /* 0x000000e00f317836 */ /* 0x040fe40000000000 */
[C---:B------:R-:W-:Y:S02]  /*20a0*/  VIADD R48, R15.reuse, 0x160 ;  /* 0x000001600f307836 */ /* 0x040fe40000000000 */
[----:B------:R-:W-:-:S02]  /*20b0*/  VIADD R47, R15, 0x180 ;  /* 0x000001800f2f7836 */ /* 0x000fc40000000000 */
[C---:B------:R-:W-:Y:S02]  /*20c0*/  VIADD R46, R15.reuse, 0x1a0 ;  /* 0x000001a00f2e7836 */ /* 0x040fe40000000000 */
[C---:B------:R-:W-:Y:S02]  /*20d0*/  VIADD R45, R15.reuse, 0x1c0 ;  /* 0x000001c00f2d7836 */ /* 0x040fe40000000000 */
[C---:B------:R-:W-:Y:S02]  /*20e0*/  VIADD R41, R15.reuse, 0x200 ;  /* 0x000002000f297836 */ /* 0x040fe40000000000 */
[C---:B------:R-:W-:Y:S02]  /*20f0*/  VIADD R40, R15.reuse, 0x260 ;  /* 0x000002600f287836 */ /* 0x040fe40000000000 */
[----:B------:R-:W-:Y:S02]  /*2100*/  VIADD R2, R15, 0x2a0 ;  /* 0x000002a00f027836 */ /* 0x000fe40000000000 */
[----:B--2---:R-:W-:-:S02]  /*2110*/  IMAD.MOV.U32 R17, RZ, RZ, R7 ;  /* 0x000000ffff117224 */ /* 0x004fc400078e0007 */
[----:B------:R-:W2:Y:S02]  /*2120*/  @!P6 LDG.E R7, desc[UR8][R4.64] ;  /* 0x000000080407e981 */ /* 0x000ea4000c1e1900 */
[----:B------:R-:W-:Y:S01]  /*2130*/  IMAD.MOV.U32 R9, RZ, RZ, R17 ;  /* 0x000000ffff097224 */ /* 0x000fe200078e0011 */
[----:B------:R-:W-:Y:S01]  /*2140*/  ISETP.GE.U32.AND P6, PT, R3, R0, PT ;  /* 0x000000000300720c */ /* 0x000fe20003fc6070 */
[----:B------:R-:W-:-:S04]  /*2150*/  VIADD R3, R15, 0x220 ;  /* 0x000002200f037836 */ /* 0x000fc80000000000 */
[----:B------:R-:W3:Y:S01]  /*2160*/  @!P5 LDG.E R9, desc[UR8][R4.64+0x80] ;  /* 0x000080080409d981 */ /* 0x000ee2000c1e1900 */
[-C--:B------:R-:W-:Y:S01]  /*2170*/  ISETP.GE.U32.AND P5, PT, R11, R0.reuse, PT ;  /* 0x000000000b00720c */ /* 0x080fe20003fa6070 */
[--C-:B------:R-:W-:Y:S02]  /*2180*/  IMAD.MOV.U32 R11, RZ, RZ, R17.reuse ;  /* 0x000000ffff0b7224 */ /* 0x100fe400078e0011 */
[--C-:B------:R-:W-:Y:S02]  /*2190*/  IMAD.MOV.U32 R19, RZ, RZ, R17.reuse ;  /* 0x000000ffff137224 */ /* 0x100fe400078e0011 */
[--C-:B------:R-:W-:Y:S02]  /*21a0*/  IMAD.MOV.U32 R21, RZ, RZ, R17.reuse ;  /* 0x000000ffff157224 */ /* 0x100fe400078e0011 */
[----:B------:R-:W4:Y:S01]  /*21b0*/  @!P0 LDG.E R11, desc[UR8][R4.64+0x100] ;  /* 0x00010008040b8981 */ /* 0x000f22000c1e1900 */
[--C-:B------:R-:W-:Y:S01]  /*21c0*/  IMAD.MOV.U32 R25, RZ, RZ, R17.reuse ;  /* 0x000000ffff197224 */ /* 0x100fe200078e0011 */
[----:B------:R-:W-:Y:S01]  /*21d0*/  ISETP.GE.U32.AND P0, PT, R3, R0, PT ;  /* 0x000000000300720c */ /* 0x000fe20003f06070 */
[--C-:B------:R-:W-:Y:S01]  /*21e0*/  IMAD.MOV.U32 R27, RZ, RZ, R17.reuse ;  /* 0x000000ffff1b7224 */ /* 0x100fe200078e0011 */
[----:B------:R-:W5:Y:S01]  /*21f0*/  @!P4 LDG.E R19, desc[UR8][R4.64+0x280] ;  /* 0x000280080413c981 */ /* 0x000f62000c1e1900 */
[----:B------:R-:W-:-:S02]  /*2200*/  IMAD.MOV.U32 R29, RZ, RZ, R17 ;  /* 0x000000ffff1d7224 */ /* 0x000fc400078e0011 */
[----:B------:R-:W-:Y:S01]  /*2210*/  VIADD R3, R15, 0x280 ;  /* 0x000002800f037836 */ /* 0x000fe20000000000 */
[----:B------:R-:W5:Y:S01]  /*2220*/  @!P3 LDG.E R21, desc[UR8][R4.64+0x300] ;  /* 0x000300080415b981 */ /* 0x000f62000c1e1900 */
[----:B------:R-:W-:-:S03]  /*2230*/  ISETP.GE.U32.AND P4, PT, R13, R0, PT ;  /* 0x000000000d00720c */ /* 0x000fc60003f86070 */
[----:B------:R-:W5:Y:S01]  /*2240*/  @!P2 LDG.E R25, desc[UR8][R4.64+0x400] ;  /* 0x000400080419a981 */ /* 0x000f62000c1e1900 */
[-C--:B------:R-:W-:Y:S02]  /*2250*/  ISETP.GE.U32.AND P3, PT, R3, R0.reuse, PT ;  /* 0x000000000300720c */ /* 0x080fe40003f66070 */
[-C--:B------:R-:W-:Y:S01]  /*2260*/  ISETP.GE.U32.AND P2, PT, R51, R0.reuse, PT ;  /* 0x000000003300720c */ /* 0x080fe20003f46070 */
[----:B------:R-:W5:Y:S01]  /*2270*/  @!P1 LDG.E R27, desc[UR8][R4.64+0x480] ;  /* 0x00048008041b9981 */ /* 0x000f62000c1e1900 */
[----:B------:R-:W-:-:S03]  /*2280*/  ISETP.GE.U32.AND P1, PT, R50, R0, PT ;  /* 0x000000003200720c */ /* 0x000fc60003f26070 */
[----:B------:R-:W5:Y:S01]  /*2290*/  @!P6 LDG.E R29, desc[UR8][R4.64+0x500] ;  /* 0x00050008041de981 */ /* 0x000f62000c1e1900 */
[----:B------:R-:W-:Y:S01]  /*22a0*/  ISETP.GE.U32.AND P6, PT, R49, R0, PT ;  /* 0x000000003100720c */ /* 0x000fe20003fc6070 */
[--C-:B------:R-:W-:Y:S02]  /*22b0*/  IMAD.MOV.U32 R43, RZ, RZ, R17.reuse ;  /* 0x000000ffff2b7224 */ /* 0x100fe400078e0011 */
[--C-:B------:R-:W-:Y:S02]  /*22c0*/  IMAD.MOV.U32 R6, RZ, RZ, R17.reuse ;  /* 0x000000ffff067224 */ /* 0x100fe400078e0011 */
[--C-:B------:R-:W-:Y:S02]  /*22d0*/  IMAD.MOV.U32 R8, RZ, RZ, R17.reuse ;  /* 0x000000ffff087224 */ /* 0x100fe400078e0011 */
[--C-:B------:R-:W-:Y:S01]  /*22e0*/  IMAD.MOV.U32 R10, RZ, RZ, R17.reuse ;  /* 0x000000ffff0a7224 */ /* 0x100fe200078e0011 */
[----:B------:R-:W5:Y:S01]  /*22f0*/  @!P5 LDG.E R43, desc[UR8][R4.64+0x780] ;  /* 0x00078008042bd981 */ /* 0x000f62000c1e1900 */
[----:B------:R-:W-:-:S02]  /*2300*/  IMAD.MOV.U32 R13, RZ, RZ, R17 ;  /* 0x000000ffff0d7224 */ /* 0x000fc400078e0011 */
[--C-:B------:R-:W-:Y:S01]  /*2310*/  IMAD.MOV.U32 R15, RZ, RZ, R17.reuse ;  /* 0x000000ffff0f7224 */ /* 0x100fe200078e0011 */
[----:B------:R-:W5:Y:S01]  /*2320*/  @!P0 LDG.E R6, desc[UR8][R4.64+0x880] ;  /* 0x0008800804068981 */ /* 0x000f62000c1e1900 */
[----:B------:R-:W-:Y:S01]  /*2330*/  IMAD.MOV.U32 R23, RZ, RZ, R17 ;  /* 0x000000ffff177224 */ /* 0x000fe200078e0011 */
[-C--:B------:R-:W-:Y:S02]  /*2340*/  ISETP.GE.U32.AND P5, PT, R48, R0.reuse, PT ;  /* 0x000000003000720c */ /* 0x080fe40003fa6070 */
[----:B------:R-:W5:Y:S01]  /*2350*/  @!P4 LDG.E R8, desc[UR8][R4.64+0x900] ;  /* 0x000900080408c981 */ /* 0x000f62000c1e1900 */
[-C--:B------:R-:W-:Y:S02]  /*2360*/  ISETP.GE.U32.AND P0, PT, R47, R0.reuse, PT ;  /* 0x000000002f00720c */ /* 0x080fe40003f06070 */
[-C--:B------:R-:W-:Y:S01]  /*2370*/  ISETP.GE.U32.AND P4, PT, R46, R0.reuse, PT ;  /* 0x000000002e00720c */ /* 0x080fe20003f86070 */
[----:B------:R-:W5:Y:S01]  /*2380*/  @!P3 LDG.E R10, desc[UR8][R4.64+0xa00] ;  /* 0x000a0008040ab981 */ /* 0x000f62000c1e1900 */
[----:B------:R-:W-:-:S03]  /*2390*/  ISETP.GE.U32.AND P3, PT, R45, R0, PT ;  /* 0x000000002d00720c */ /* 0x000fc60003f66070 */
[----:B------:R-:W5:Y:S01]  /*23a0*/  @!P2 LDG.E R13, desc[UR8][R4.64+0x180] ;  /* 0x00018008040da981 */ /* 0x000f62000c1e1900 */
[----:B------:R-:W-:-:S03]  /*23b0*/  ISETP.GE.U32.AND P2, PT, R41, R0, PT ;  /* 0x000000002900720c */ /* 0x000fc60003f46070 */
        /* <DEDUP_REMOVED lines=10> */
[----:B------:R-:W-:Y:S01]  /*2460*/  IMAD.MOV.U32 R16, RZ, RZ, R17 ;  /* 0x000000ffff107224 */ /* 0x000fe200078e0011 */
[----:B------:R-:W5:Y:S04]  /*2470*/  @!P0 LDG.E R33, desc[UR8][R4.64+0x600] ;  /* 0x0006000804218981 */ /* 0x000f68000c1e1900 */
[----:B------:R-:W5:Y:S04]  /*2480*/  @!P4 LDG.E R35, desc[UR8][R4.64+0x680] ;  /* 0x000680080423c981 */ /* 0x000f68000c1e1900 */
[----:B------:R-:W5:Y:S04]  /*2490*/  @!P3 LDG.E R37, desc[UR8][R4.64+0x700] ;  /* 0x000700080425b981 */ /* 0x000f68000c1e1900 */
[----:B------:R-:W5:Y:S04]  /*24a0*/  @!P2 LDG.E R53, desc[UR8][R4.64+0x800] ;  /* 0x000800080435a981 */ /* 0x000f68000c1e1900 */
[----:B------:R-:W5:Y:S04]  /*24b0*/  @!P1 LDG.E R16, desc[UR8][R4.64+0x980] ;  /* 0x0009800804109981 */ /* 0x000f68000c1e1900 */
[----:B------:R-:W5:Y:S01]  /*24c0*/  @!P6 LDG.E R17, desc[UR8][R4.64+0xa80] ;  /* 0x000a80080411e981 */ /* 0x000f62000c1e1900 */
[----:B------:R-:W0:Y:S01]  /*24d0*/  S2R R3, SR_LANEID ;  /* 0x0000000000037919 */ /* 0x000e220000000000 */
[----:B------:R-:W1:Y:S01]  /*24e0*/  S2UR UR5, SR_CgaCtaId ;  /* 0x00000000000579c3 */ /* 0x000e620000008800 */
[----:B------:R-:W-:Y:S01]  /*24f0*/  SHF.R.U32.HI R42, RZ, 0x5, R52 ;  /* 0x00000005ff2a7819 */ /* 0x000fe20000011634 */
[----:B------:R-:W-:Y:S01]  /*2500*/  UMOV UR4, 0x400 ;  /* 0x0000040000047882 */ /* 0x000fe20000000000 */
[----:B------:R-:W-:Y:S01]  /*2510*/  ISETP.NE.AND P0, PT, R39, RZ, PT ;  /* 0x000000ff2700720c */ /* 0x000fe20003f05270 */
[----:B-1----:R-:W-:-:S02]  /*2520*/  ULEA UR4, UR5, UR4, 0x18 ;  /* 0x0000000405047291 */ /* 0x002fc4000f8ec0ff */
[----:B0-----:R-:W-:-:S05]  /*2530*/  IMAD R38, R42, 0x2c0, R3 ;  /* 0x000002c02a267824 */ /* 0x001fca00078e0203 */
        /* <DEDUP_REMOVED lines=41> */
[----:B------:R-:W-:Y:S02]  /*27d0*/  ISETP.NE.AND P2, PT, R42, 0xb, PT ;  /* 0x0000000b2a00780c */ /* 0x000fe40003f45270 */
[----:B----4-:R-:W-:Y:S02]  /*27e0*/  IADD3 R16, PT, PT, R10, R9, R16 ;  /* 0x000000090a107210 */ /* 0x010fe40007ffe010 */
[----:B------:R-:W-:-:S02]  /*27f0*/  ISETP.GE.U32.AND P3, PT, R52, 0x20, PT ;  /* 0x000000203400780c */ /* 0x000fc40003f66070 */
        /* <DEDUP_REMOVED lines=31> */
[----:B------:R-:W-:-:S03]  /*29f0*/  IMAD.IADD R19, R19, 0x1, R18 ;  /* 0x0000000113137824 */ /* 0x000fc600078e0212 */
        /* <DEDUP_REMOVED lines=14> */
[----:B------:R-:W-:Y:S02]  /*2ae0*/  SEL R16, R22, R16, !P0 ;  /* 0x0000001016107207 */ /* 0x000fe40004000000 */
[----:B------:R-:W-:-:S04]  /*2af0*/  ISETP.NE.AND P0, PT, R42, 0x8, PT ;  /* 0x000000082a00780c */ /* 0x000fc80003f05270 */
[----:B------:R-:W-:Y:S02]  /*2b00*/  SEL R16, R23, R16, !P0 ;  /* 0x0000001017107207 */ /* 0x000fe40004000000 */
[----:B------:R-:W-:Y:S02]  /*2b10*/  ISETP.NE.AND P0, PT, R42, 0xa, PT ;  /* 0x0000000a2a00780c */ /* 0x000fe40003f05270 */
[----:B------:R-:W-:Y:S02]  /*2b20*/  SEL R16, R24, R16, !P1 ;  /* 0x0000001018107207 */ /* 0x000fe40004800000 */
[----:B------:R-:W-:Y:S02]  /*2b30*/  ISETP.NE.AND P1, PT, R3, RZ, PT ;  /* 0x000000ff0300720c */ /* 0x000fe40003f25270 */
[----:B------:R-:W-:Y:S01]  /*2b40*/  SEL R16, R25, R16, !P0 ;  /* 0x0000001019107207 */ /* 0x000fe20004000000 */
[----:B------:R-:W-:Y:S01]  /*2b50*/  @!P2 IMAD.IADD R16, R26, 0x1, R25 ;  /* 0x000000011a10a824 */ /* 0x000fe200078e0219 */
[----:B------:R-:W-:-:S02]  /*2b60*/  SEL R3, R39, RZ, P1 ;  /* 0x000000ff27037207 */ /* 0x000fc40000800000 */
[----:B------:R-:W-:-:S03]  /*2b70*/  ISETP.NE.AND P0, PT, R52, RZ, PT ;  /* 0x000000ff3400720c */ /* 0x000fc60003f05270 */
[----:B------:R-:W-:-:S05]  /*2b80*/  @P3 IMAD.IADD R39, R16, 0x1, R3 ;  /* 0x0000000110273824 */ /* 0x000fca00078e0203 */
[----:B------:R-:W-:Y:S01]  /*2b90*/  SEL R39, R39, RZ, P0 ;  /* 0x000000ff27277207 */ /* 0x000fe20000000000 */
[----:B------:R-:W-:Y:S06]  /*2ba0*/  BRA `(.L_x_18) ;  /* 0x0000000c00f87947 */ /* 0x000fec0003800000 */
.L_x_17:
[----:B0-2---:R-:W-:Y:S02]  /*2bb0*/  IADD3 R16, PT, PT, R6, R5, R4 ;  /* 0x0000000506107210 */ /* 0x005fe40007ffe004 */
[C---:B------:R-:W-:Y:S02]  /*2bc0*/  ISETP.NE.AND P1, PT, R3.reuse, 0x1f, PT ;  /* 0x0000001f0300780c */ /* 0x040fe40003f25270 */
        /* <DEDUP_REMOVED lines=22> */
[----:B------:R-:W-:Y:S01]  /*2d30*/  ISETP.NE.AND P0, PT, R42, 0x2, PT ;  /* 0x000000022a00780c */ /* 0x000fe20003f05270 */
[----:B------:R-:W0:Y:S02]  /*2d40*/  S2R R53, SR_TID.X ;  /* 0x0000000000357919 */ /* 0x000e240000002100 */
[----:B------:R-:W-:Y:S01]  /*2d50*/  IMAD.IADD R43, R44, 0x1, -R43 ;  /* 0x000000012c2b7824 */ /* 0x000fe200078e0a2b */
[----:B------:R-:W-:Y:S01]  /*2d60*/  @!P1 STS [R52+0x10], R44 ;  /* 0x0000102c34009388 */ /* 0x000fe20000000800 */
[----:B------:R-:W-:Y:S01]  /*2d70*/  BAR.SYNC.DEFER_BLOCKING 0x0 ;  /* 0x0000000000007b1d */ /* 0x000fe20000010000 */
[----:B------:R-:W-:-:S05]  /*2d80*/  ISETP.NE.AND P1, PT, R42, 0x9, PT ;  /* 0x000000092a00780c */ /* 0x000fca0003f25270 */
[----:B------:R-:W1:Y:S04]  /*2d90*/  LDS.128 R16, [UR4+0x10] ;  /* 0x00001004ff107984 */ /* 0x000e680008000c00 */
[----:B------:R-:W2:Y:S04]  /*2da0*/  LDS.128 R20, [UR4+0x20] ;  /* 0x00002004ff147984 */ /* 0x000ea80008000c00 */
[----:B------:R-:W3:Y:S01]  /*2db0*/  LDS.128 R24, [UR4+0x30] ;  /* 0x00003004ff187984 */ /* 0x000ee20008000c00 */
[----:B-1----:R-:W-:-:S04]  /*2dc0*/  IMAD.IADD R17, R16, 0x1, R17 ;  /* 0x0000000110117824 */ /* 0x002fc800078e0211 */
[----:B------:R-:W-:Y:S01]  /*2dd0*/  IMAD.IADD R18, R18, 0x1, R17 ;  /* 0x0000000112127824 */ /* 0x000fe200078e0211 */
[----:B------:R-:W-:Y:S02]  /*2de0*/  SEL R16, R17, R16, !P0 ;  /* 0x0000001011107207 */ /* 0x000fe40004000000 */
[----:B------:R-:W-:Y:S01]  /*2df0*/  ISETP.NE.AND P0, PT, R42, 0x3, PT ;  /* 0x000000032a00780c */ /* 0x000fe20003f05270 */
[----:B------:R-:W-:Y:S01]  /*2e00*/  IMAD.IADD R19, R19, 0x1, R18 ;  /* 0x0000000113137824 */ /* 0x000fe200078e0212 */
[----:B------:R-:W-:Y:S02]  /*2e10*/  SEL R17, R43, RZ, P2 ;  /* 0x000000ff2b117207 */ /* 0x000fe40001000000 */
[----:B------:R-:W-:Y:S01]  /*2e20*/  SEL R16, R18, R16, !P0 ;  /* 0x0000001012107207 */ /* 0x000fe20004000000 */
[----:B--2---:R-:W-:Y:S01]  /*2e30*/  IMAD.IADD R20, R19, 0x1, R20 ;  /* 0x0000000113147824 */ /* 0x004fe200078e0214 */
        /* <DEDUP_REMOVED lines=8> */
[----:B---3--:R-:W-:Y:S01]  /*2ec0*/  IMAD.IADD R24, R23, 0x1, R24 ;  /* 0x0000000117187824 */ /* 0x008fe200078e0218 */
        /* <DEDUP_REMOVED lines=12> */
[----:B0-----:R-:W-:-:S02]  /*2f90*/  ISETP.GT.U32.AND P0, PT, R53, 0x1f, PT ;  /* 0x0000001f3500780c */ /* 0x001fc40003f04070 */
        /* <DEDUP_REMOVED lines=20> */
.L_x_64:
[----:B------:R-:W-:Y:S05]  /*30e0*/  @!P0 BRA `(.L_x_21) ;  /* 0x0000000000748947 */ /* 0x000fea0003800000 */
[----:B------:R-:W-:-:S07]  /*30f0*/  IMAD.MOV.U32 R22, RZ, RZ, 0x3b8 ;  /* 0x000003b8ff167424 */ /* 0x000fce00078e00ff */
.L_x_23:
        /* <DEDUP_REMOVED lines=27> */
.L_x_67:
[----:B------:R-:W-:Y:S05]  /*32b0*/  @P0 BRA `(.L_x_23) ;  /* 0xfffffffc00900947 */ /* 0x000fea000383ffff */
.L_x_21:
[----:B------:R-:W-:Y:S01]  /*32c0*/  UMOV UR5, 0xffffffff ;  /* 0xffffffff00057882 */ /* 0x000fe20000000000 */
[----:B------:R-:W-:Y:S02]  /*32d0*/  ISETP.NE.AND P0, PT, R24, 0x65, PT ;  /* 0x000000651800780c */ /* 0x000fe40003f05270 */
[----:B------:R-:W-:Y:S11]  /*32e0*/  BRA.DIV UR5, `(.L_x_24) ;  /* 0x0000001a05fc7947 */ /* 0x000ff6000b800000 */
[----:B------:R-:W0:Y:S01]  /*32f0*/  S2R R53, SR_GEMASK ;  /* 0x0000000000357919 */ /* 0x000e220000003c00 */
[----:B------:R-:W-:Y:S01]  /*3300*/  VOTE.ANY R21, PT, !P0 ;  /* 0x0000000000157806 */ /* 0x000fe200040e0100 */
[----:B------:R-:W-:-:S03]  /*3310*/  VIADD R17, R3, 0x2 ;  /* 0x0000000203117836 */ /* 0x000fc60000000000 */
[----:B0-----:R-:W-:-:S05]  /*3320*/  LOP3.LUT R21, R21, 0x80000000, R53, 0xec, !PT ;  /* 0x8000000015157812 */ /* 0x001fca00078eec35 */
[----:B------:R-:W-:-:S05]  /*3330*/  VIADD R16, R21, 0xffffffff ;  /* 0xffffffff15107836 */ /* 0x000fca0000000000 */
[----:B------:R-:W-:-:S06]  /*3340*/  LOP3.LUT R16, R21, R16, RZ, 0xc, !PT ;  /* 0x0000001015107212 */ /* 0x000fcc00078e0cff */
[----:B------:R-:W0:Y:S02]  /*3350*/  POPC R16, R16 ;  /* 0x0000001000107309 */ /* 0x000e240000000000 */
[----:B0-----:R-:W0:Y:S01]  /*3360*/  SHFL.DOWN PT, R22, R25, 0x1, R16 ;  /* 0x0820000019167989 */ /* 0x001e2200000e0010 */
[----:B------:R-:W-:-:S04]  /*3370*/  ISETP.GE.AND P0, PT, R3, R16, PT ;  /* 0x000000100300720c */ /* 0x000fc80003f06270 */
[----:B0-----:R-:W-:Y:S02]  /*3380*/  SEL R22, R22, RZ, !P0 ;  /* 0x000000ff16167207 */ /* 0x001fe40004000000 */
[----:B------:R-:W-:Y:S01]  /*3390*/  ISETP.GT.AND P0, PT, R17, R16, PT ;  /* 0x000000101100720c */ /* 0x000fe20003f04270 */
[----:B------:R-:W-:Y:S02]  /*33a0*/  VIADD R17, R3, 0x4 ;  /* 0x0000000403117836 */ /* 0x000fe40000000000 */
[----:B------:R-:W-:-:S05]  /*33b0*/  IMAD.IADD R43, R22, 0x1, R25 ;  /* 0x00000001162b7824 */ /* 0x000fca00078e0219 */
[----:B------:R-:W0:Y:S02]  /*33c0*/  SHFL.DOWN PT, R22, R43, 0x2, R16 ;  /* 0x084000002b167989 */ /* 0x000e2400000e0010 */
[----:B0-----:R-:W-:Y:S02]  /*33d0*/  SEL R22, R22, RZ, !P0 ;  /* 0x000000ff16167207 */ /* 0x001fe40004000000 */
[----:B------:R-:W-:Y:S01]  /*33e0*/  ISETP.GT.AND P0, PT, R17, R16, PT ;  /* 0x000000101100720c */ /* 0x000fe20003f04270 */
[----:B------:R-:W-:Y:S02]  /*33f0*/  VIADD R17, R3, 0x8 ;  /* 0x0000000803117836 */ /* 0x000fe40000000000 */
[----:B------:R-:W-:Y:S02]  /*3400*/  IMAD.IADD R26, R43, 0x1, R22 ;  /* 0x000000012b1a7824 */ /* 0x000fe400078e0216 */
[----:B------:R-:W0:Y:S03]  /*3410*/  LDC.64 R42, c[0x0][0x390] ;  /* 0x0000e400ff2a7b82 */ /* 0x000e260000000a00 */
[----:B------:R-:W1:Y:S02]  /*3420*/  SHFL.DOWN PT, R22, R26, 0x4, R16 ;  /* 0x088000001a167989 */ /* 0x000e6400000e0010 */
[----:B-1----:R-:W-:-:S02]  /*3430*/  SEL R25, R22, RZ, !P0 ;  /* 0x000000ff16197207 */ /* 0x002fc40004000000 */
[-C--:B------:R-:W-:Y:S01]  /*3440*/  ISETP.GT.AND P0, PT, R17, R16.reuse, PT ;  /* 0x000000101100720c */ /* 0x080fe20003f04270 */
[----:B------:R-:W-:Y:S02]  /*3450*/  VIADD R17, R3, 0x10 ;  /* 0x0000001003117836 */ /* 0x000fe40000000000 */
[----:B------:R-:W-:Y:S01]  /*3460*/  IMAD.IADD R25, R26, 0x1, R25 ;  /* 0x000000011a197824 */ /* 0x000fe200078e0219 */
[----:B0-----:R-:W-:Y:S02]  /*3470*/  IADD3 R26, P3, PT, R42, 0x100, RZ ;  /* 0x000001002a1a7810 */ /* 0x001fe40007f7e0ff */
[----:B------:R-:W-:Y:S02]  /*3480*/  ISETP.GT.AND P2, PT, R17, R16, PT ;  /* 0x000000101100720c */ /* 0x000fe40003f44270 */
[----:B------:R-:W0:Y:S01]  /*3490*/  SHFL.DOWN PT, R22, R25, 0x8, R16 ;  /* 0x0900000019167989 */ /* 0x000e2200000e0010 */
[----:B------:R-:W-:Y:S01]  /*34a0*/  IMAD.X R43, RZ, RZ, R43, P3 ;  /* 0x000000ffff2b7224 */ /* 0x000fe200018e062b */
[----:B0-----:R-:W-:-:S02]  /*34b0*/  SEL R20, R22, RZ, !P0 ;  /* 0x000000ff16147207 */ /* 0x001fc40004000000 */
[----:B------:R-:W-:-:S03]  /*34c0*/  ISETP.NE.AND P0, PT, R24, 0x65, PT ;  /* 0x000000651800780c */ /* 0x000fc60003f05270 */
[----:B------:R-:W-:-:S05]  /*34d0*/  IMAD.IADD R20, R25, 0x1, R20 ;  /* 0x0000000119147824 */ /* 0x000fca00078e0214 */
[----:B------:R-:W0:Y:S05]  /*34e0*/  SHFL.DOWN PT, R22, R20, 0x10, R16 ;  /* 0x0a00000014167989 */ /* 0x000e2a00000e0010 */
[----:B------:R-:W-:Y:S02]  /*34f0*/  VOTE.ALL P0, P0 ;  /* 0x0000000000ff7806 */ /* 0x000fe40000000000 */
[----:B0-----:R-:W-:-:S05]  /*3500*/  SEL R17, R22, RZ, !P2 ;  /* 0x000000ff16117207 */ /* 0x001fca0005000000 */
[----:B------:R-:W-:-:S07]  /*3510*/  IMAD.IADD R42, R20, 0x1, R17 ;  /* 0x00000001142a7824 */ /* 0x000fce00078e0211 */
.L_x_76:
[----:B------:R-:W-:Y:S05]  /*3520*/  @!P0 BRA `(.L_x_25) ;  /* 0x0000000400348947 */ /* 0x000fea0003800000 */
[----:B------:R-:W-:-:S07]  /*3530*/  IMAD.MOV.U32 R44, RZ, RZ, 0x3b8 ;  /* 0x000003b8ff2c7424 */ /* 0x000fce00078e00ff */
.L_x_31:
        /* <DEDUP_REMOVED lines=10> */
.L_x_79:
[----:B------:R-:W-:Y:S05]  /*35e0*/  @!P0 BRA `(.L_x_27) ;  /* 0x0000000000748947 */ /* 0x000fea0003800000 */
[----:B------:R-:W-:-:S07]  /*35f0*/  IMAD.MOV.U32 R22, RZ, RZ, R44 ;  /* 0x000000ffff167224 */ /* 0x000fce00078e002c */
.L_x_29:
        /* <DEDUP_REMOVED lines=8> */
[----:B------:R-:W0:Y:S02]  /*3680*/  F2I.FTZ.U32.TRUNC.NTZ R21, R21 ;  /* 0x0000001500157305 */ /* 0x000e24000021f000 */
[----:B0-----:R-:W-:Y:S02]  /*3690*/  IMAD R25, R20, R21, RZ ;  /* 0x0000001514197224 */ /* 0x001fe400078e02ff */
[----:B------:R-:W-:-:S04]  /*36a0*/  IMAD.MOV.U32 R20, RZ, RZ, RZ ;  /* 0x000000ffff147224 */ /* 0x000fc800078e00ff */
        /* <DEDUP_REMOVED lines=16> */
.L_x_82:
[----:B------:R-:W-:Y:S05]  /*37b0*/  @P0 BRA `(.L_x_29) ;  /* 0xfffffffc00900947 */ /* 0x000fea000383ffff */
.L_x_27:
[----:B------:R-:W-:Y:S01]  /*37c0*/  UMOV UR5, 0xffffffff ;  /* 0xffffffff00057882 */ /* 0x000fe20000000000 */
[----:B------:R-:W-:Y:S02]  /*37d0*/  ISETP.NE.AND P0, PT, R24, 0x65, PT ;  /* 0x000000651800780c */ /* 0x000fe40003f05270 */
[----:B------:R-:W-:Y:S11]  /*37e0*/  BRA.DIV UR5, `(.L_x_30) ;  /* 0x0000001a05fc7947 */ /* 0x000ff6000b800000 */
[----:B------:R-:W-:Y:S01]  /*37f0*/  VOTE.ANY R21, PT, !P0 ;  /* 0x0000000000157806 */ /* 0x000fe200040e0100 */
[----:B------:R-:W-:Y:S02]  /*3800*/  VIADD R17, R3, 0x2 ;  /* 0x0000000203117836 */ /* 0x000fe40000000000 */
[----:B------:R-:W-:Y:S01]  /*3810*/  VIADD R23, R23, 0xffffffe0 ;  /* 0xffffffe017177836 */ /* 0x000fe20000000000 */
[----:B------:R-:W-:-:S05]  /*3820*/  LOP3.LUT R21, R21, 0x80000000, R53, 0xec, !PT ;  /* 0x8000000015157812 */ /* 0x000fca00078eec35 */
        /* <DEDUP_REMOVED lines=18> */
[----:B------:R-:W-:-:S03]  /*3950*/  IMAD.IADD R25, R25, 0x1, R22 ;  /* 0x0000000119197824 */ /* 0x000fc600078e0216 */
[----:B------:R-:W-:Y:S02]  /*3960*/  ISETP.GT.AND P2, PT, R17, R16, PT ;  /* 0x000000101100720c */ /* 0x000fe40003f44270 */
        /* <DEDUP_REMOVED lines=8> */
.L_x_91:
[----:B------:R-:W-:Y:S05]  /*39f0*/  @P0 BRA `(.L_x_31) ;  /* 0xfffffff800d00947 */ /* 0x000fea000383ffff */
.L_x_25:
        /* <DEDUP_REMOVED lines=8> */
[----:B0-----:R-:W-:Y:S01]  /*3a80*/  @!P1 LEA R3, R16, R3, 0x18 ;  /* 0x0000000310039211 */ /* 0x001fe200078ec0ff */
[----:B------:R-:W-:Y:S02]  /*3a90*/  IMAD.MOV.U32 R16, RZ, RZ, R52 ;  /* 0x000000ffff107224 */ /* 0x000fe400078e0034 */
[----:B------:R-:W-:Y:S02]  /*3aa0*/  @!P0 IMAD.MOV.U32 R16, RZ, RZ, R42 ;  /* 0x000000ffff108224 */ /* 0x000fe400078e002a */
[----:B------:R1:W-:Y:S04]  /*3ab0*/  @!P1 STS [R3+0x8], R27 ;  /* 0x0000081b03009388 */ /* 0x0003e80000000800 */
[----:B------:R1:W-:Y:S01]  /*3ac0*/  @!P1 STS [R3+0x4], R42 ;  /* 0x0000042a03009388 */ /* 0x0003e20000000800 */
[----:B--2---:R-:W-:-:S05]  /*3ad0*/  @!P0 LEA R17, R20, R17, 0x18 ;  /* 0x0000001114118211 */ /* 0x004fca00078ec0ff */
[----:B------:R1:W-:Y:S02]  /*3ae0*/  @!P0 STS [R17+0x4c], R42 ;  /* 0x00004c2a11008388 */ /* 0x0003e40000000800 */
.L_x_19:
[----:B------:R-:W-:Y:S05]  /*3af0*/  WARPSYNC.ALL ;  /* 0x0000000000007948 */ /* 0x000fea0003800000 */
[----:B------:R-:W0:Y:S08]  /*3b00*/  S2UR UR5, SR_CgaCtaId ;  /* 0x00000000000579c3 */ /* 0x000e300000008800 */
[----:B------:R-:W-:Y:S06]  /*3b10*/  BAR.SYNC.DEFER_BLOCKING 0x0 ;  /* 0x0000000000007b1d */ /* 0x000fec0000010000 */
[----:B------:R-:W-:Y:S01]  /*3b20*/  UMOV UR4, 0x400 ;  /* 0x0000040000047882 */ /* 0x000fe20000000000 */
[----:B-1----:R-:W1:Y:S01]  /*3b30*/  S2R R17, SR_TID.X ;  /* 0x0000000000117919 */ /* 0x002e620000002100 */
[----:B0-----:R-:W-:-:S09]  /*3b40*/  ULEA UR4, UR5, UR4, 0x18 ;  /* 0x0000000405047291 */ /* 0x001fd2000f8ec0ff */
[----:B------:R-:W0:Y:S01]  /*3b50*/  LDS R3, [UR4+0x4c] ;  /* 0x00004c04ff037984 */ /* 0x000e220008000800 */
[----:B-1----:R-:W-:-:S04]  /*3b60*/  ISETP.NE.AND P0, PT, R17, RZ, PT ;  /* 0x000000ff1100720c */ /* 0x002fc80003f05270 */
[----:B0-----:R-:W-:-:S05]  /*3b70*/  SEL R3, R3, RZ, P0 ;  /* 0x000000ff03037207 */ /* 0x001fca0000000000 */
[----:B------:R-:W-:-:S07]  /*3b80*/  IMAD.IADD R39, R3, 0x1, R16 ;  /* 0x0000000103277824 */ /* 0x000fce00078e0210 */
.L_x_18:
[----:B------:R-:W-:Y:S01]  /*3b90*/  IMAD.IADD R4, R4, 0x1, R39 ;  /* 0x0000000104047824 */ /* 0x000fe200078e0227 */
[----:B------:R-:W0:Y:S01]  /*3ba0*/  S2R R16, SR_TID.X ;  /* 0x0000000000107919 */ /* 0x000e220000002100 */
[----:B------:R-:W1:Y:S01]  /*3bb0*/  S2UR UR5, SR_CTAID.X ;  /* 0x00000000000579c3 */ /* 0x000e620000002500 */
[----:B------:R-:W2:Y:S01]  /*3bc0*/  LDCU.64 UR6, c[0x0][0x388] ;  /* 0x00007100ff0677ac */ /* 0x000ea20008000a00 */
[----:B------:R-:W-:Y:S01]  /*3bd0*/  IMAD.IADD R5, R5, 0x1, R4 ;  /* 0x0000000105057824 */ /* 0x000fe200078e0204 */
[----:B------:R-:W3:Y:S03]  /*3be0*/  S2R R3, SR_LANEID ;  /* 0x0000000000037919 */ /* 0x000ee60000000000 */
[----:B------:R-:W-:Y:S02]  /*3bf0*/  IMAD.IADD R6, R6, 0x1, R5 ;  /* 0x0000000106067824 */ /* 0x000fe400078e0205 */
[----:B------:R-:W-:Y:S02]  /*3c00*/  BAR.SYNC.DEFER_BLOCKING 0x0 ;  /* 0x0000000000007b1d */ /* 0x000fe40000010000 */
[----:B------:R-:W-:-:S04]  /*3c10*/  IMAD.IADD R7, R7, 0x1, R6 ;  /* 0x0000000107077824 */ /* 0x000fc800078e0206 */
[----:B------:R-:W-:Y:S01]  /*3c20*/  IMAD.IADD R8, R8, 0x1, R7 ;  /* 0x0000000108087824 */ /* 0x000fe200078e0207 */
[----:B------:R-:W4:Y:S03]  /*3c30*/  S2R R18, SR_TID.X ;  /* 0x0000000000127919 */ /* 0x000f260000002100 */
[----:B------:R-:W-:-:S04]  /*3c40*/  IMAD.IADD R9, R9, 0x1, R8 ;  /* 0x0000000109097824 */ /* 0x000fc800078e0208 */
[----:B------:R-:W-:-:S04]  /*3c50*/  IMAD.IADD R10, R10, 0x1, R9 ;  /* 0x000000010a0a7824 */ /* 0x000fc800078e0209 */
[----:B------:R-:W-:-:S04]  /*3c60*/  IMAD.IADD R11, R11, 0x1, R10 ;  /* 0x000000010b0b7824 */ /* 0x000fc800078e020a */
[----:B------:R-:W-:Y:S01]  /*3c70*/  IMAD.IADD R12, R12, 0x1, R11 ;  /* 0x000000010c0c7824 */ /* 0x000fe200078e020b */
[----:B0-----:R-:W-:-:S03]  /*3c80*/  ISETP.NE.AND P0, PT, R16, RZ, PT ;  /* 0x000000ff1000720c */ /* 0x001fc60003f05270 */
[----:B------:R-:W-:Y:S02]  /*3c90*/  IMAD.IADD R13, R13, 0x1, R12 ;  /* 0x000000010d0d7824 */ /* 0x000fe400078e020c */
[----:B---3--:R-:W-:Y:S02]  /*3ca0*/  IMAD R3, R3, 0x54, R38 ;  /* 0x0000005403037824 */ /* 0x008fe400078e0226 */
[----:B------:R-:W-:-:S03]  /*3cb0*/  IMAD.IADD R14, R14, 0x1, R13 ;  /* 0x000000010e0e7824 */ /* 0x000fc600078e020d */
[----:B------:R0:W-:Y:S01]  /*3cc0*/  STS.64 [R3], R4 ;  /* 0x0000000403007388 */ /* 0x0001e20000000a00 */
[----:B------:R-:W-:-:S03]  /*3cd0*/  IMAD.IADD R15, R15, 0x1, R14 ;  /* 0x000000010f0f7824 */ /* 0x000fc600078e020e */
[----:B------:R-:W-:Y:S01]  /*3ce0*/  STS.64 [R3+0x8], R6 ;  /* 0x0000080603007388 */ /* 0x000fe20000000a00 */
[----:B------:R-:W-:-:S03]  /*3cf0*/  IMAD.IADD R28, R28, 0x1, R15 ;  /* 0x000000011c1c7824 */ /* 0x000fc600078e020f */
[----:B------:R-:W-:Y:S01]  /*3d00*/  STS.64 [R3+0x10], R8 ;  /* 0x0000100803007388 */ /* 0x000fe20000000a00 */
[----:B------:R-:W-:-:S03]  /*3d10*/  IMAD.IADD R29, R29, 0x1, R28 ;  /* 0x000000011d1d7824 */ /* 0x000fc600078e021c */
[----:B------:R-:W-:Y:S01]  /*3d20*/  STS.64 [R3+0x18], R10 ;  /* 0x0000180a03007388 */ /* 0x000fe20000000a00 */
[----:B------:R-:W-:Y:S01]  /*3d30*/  IMAD.IADD R30, R30, 0x1, R29 ;  /* 0x000000011e1e7824 */ /* 0x000fe200078e021d */
[----:B0-----:R-:W1:Y:S02]  /*3d40*/  LDC R4, c[0x0][0x398] ;  /* 0x0000e600ff047b82 */ /* 0x001e640000000800 */
[----:B------:R4:W-:Y:S01]  /*3d50*/  STS.64 [R3+0x20], R12 ;  /* 0x0000200c03007388 */ /* 0x0009e20000000a00 */
[----:B------:R-:W-:-:S03]  /*3d60*/  IMAD.IADD R31, R31, 0x1, R30 ;  /* 0x000000011f1f7824 */ /* 0x000fc600078e021e */
[----:B------:R0:W-:Y:S01]  /*3d70*/  STS.64 [R3+0x28], R14 ;  /* 0x0000280e03007388 */ /* 0x0001e20000000a00 */
[----:B------:R-:W-:-:S03]  /*3d80*/  IMAD.IADD R32, R32, 0x1, R31 ;  /* 0x0000000120207824 */ /* 0x000fc600078e021f */
[----:B------:R-:W-:Y:S01]  /*3d90*/  STS.64 [R3+0x30], R28 ;  /* 0x0000301c03007388 */ /* 0x000fe20000000a00 */
[----:B------:R-:W-:-:S03]  /*3da0*/  IMAD.IADD R33, R33, 0x1, R32 ;  /* 0x0000000121217824 */ /* 0x000fc600078e0220 */
[----:B------:R-:W-:Y:S01]  /*3db0*/  STS.64 [R3+0x38], R30 ;  /* 0x0000381e03007388 */ /* 0x000fe20000000a00 */
[----:B------:R-:W-:Y:S01]  /*3dc0*/  IMAD.IADD R34, R34, 0x1, R33 ;  /* 0x0000000122227824 */ /* 0x000fe200078e0221 */
[C---:B----4-:R-:W-:Y:S02]  /*3dd0*/  LOP3.LUT R12, R18.reuse, 0x1f, RZ, 0xc0, !PT ;  /* 0x0000001f120c7812 */ /* 0x050fe400078ec0ff */
[----:B------:R-:W-:Y:S01]  /*3de0*/  STS.64 [R3+0x40], R32 ;  /* 0x0000402003007388 */ /* 0x000fe20000000a00 */
[----:B------:R-:W-:Y:S01]  /*3df0*/  IMAD.IADD R35, R35, 0x1, R34 ;  /* 0x0000000123237824 */ /* 0x000fe200078e0222 */
[----:B------:R-:W-:Y:S01]  /*3e00*/  LOP3.LUT R18, R18, 0x3e0, RZ, 0xc0, !PT ;  /* 0x000003e012127812 */ /* 0x000fe200078ec0ff */
[----:B------:R-:W3:Y:S02]  /*3e10*/  S2R R5, SR_TID.X ;  /* 0x0000000000057919 */ /* 0x000ee40000002100 */
[----:B------:R-:W-:Y:S02]  /*3e20*/  IMAD.IADD R16, R36, 0x1, R35 ;  /* 0x0000000124107824 */ /* 0x000fe400078e0223 */
[----:B-1----:R-:W-:Y:S01]  /*3e30*/  VIADD R4, R4, UR5 ;  /* 0x0000000504047c36 */ /* 0x002fe20008000000 */
[----:B------:R-:W-:Y:S01]  /*3e40*/  STS.64 [R3+0x48], R34 ;  /* 0x0000482203007388 */ /* 0x000fe20000000a00 */
[----:B------:R-:W-:-:S02]  /*3e50*/  IMAD.IADD R17, R37, 0x1, R16 ;  /* 0x0000000125117824 */ /* 0x000fc400078e0210 */
[----:B------:R-:W-:Y:S02]  /*3e60*/  IMAD R18, R18, 0x16, R12 ;  /* 0x0000001612127824 */ /* 0x000fe400078e020c */
[----:B------:R-:W-:Y:S01]  /*3e70*/  IMAD R12, R4, 0x2100, RZ ;  /* 0x00002100040c7824 */ /* 0x000fe200078e02ff */
[----:B------:R-:W-:Y:S01]  /*3e80*/  STS.64 [R3+0x50], R16 ;  /* 0x0000501003007388 */ /* 0x000fe20000000a00 */
[----:B------:R-:W-:-:S03]  /*3e90*/  NOP ;  /* 0x0000000000007918 */ /* 0x000fc60000000000 */
[----:B------:R-:W-:Y:S01]  /*3ea0*/  LDS R10, [R38] ;  /* 0x00000000260a7984 */ /* 0x000fe20000000800 */
[----:B0-----:R-:W-:-:S03]  /*3eb0*/  VIADD R14, R18, 0x40 ;  /* 0x00000040120e7836 */ /* 0x001fc60000000000 */
[----:B------:R-:W-:Y:S04]  /*3ec0*/  LDS R39, [R38+0x80] ;  /* 0x0000800026277984 */ /* 0x000fe80000000800 */
[----:B------:R-:W-:Y:S04]  /*3ed0*/  LDS R8, [R38+0x100] ;  /* 0x0001000026087984 */ /* 0x000fe80000000800 */
[----:B------:R-:W-:Y:S01]  /*3ee0*/  LDS R43, [R38+0x180] ;  /* 0x00018000262b7984 */ /* 0x000fe20000000800 */
[----:B---3--:R-:W-:-:S03]  /*3ef0*/  LOP3.LUT R4, R5, 0x3e0, RZ, 0xc0, !PT ;  /* 0x000003e005047812 */ /* 0x008fc600078ec0ff */
[----:B------:R-:W-:Y:S01]  /*3f00*/  LDS R53, [R38+0x200] ;  /* 0x0002000026357984 */ /* 0x000fe20000000800 */
[----:B------:R-:W-:-:S03]  /*3f10*/  LOP3.LUT R5, R5, 0x1f, RZ, 0xc0, !PT ;  /* 0x0000001f05057812 */ /* 0x000fc600078ec0ff */
[----:B------:R-:W-:Y:S04]  /*3f20*/  LDS R37, [R38+0x280] ;  /* 0x0002800026257984 */ /* 0x000fe80000000800 */
        /* <DEDUP_REMOVED lines=16> */
[----:B------:R0:W-:Y:S01]  /*4030*/  @!P0 STS [UR4+0x8400], R0 ;  /* 0x00840000ff008988 */ /* 0x0001e20008000804 */
[----:B------:R-:W-:Y:S01]  /*4040*/  BAR.SYNC.DEFER_BLOCKING 0x0 ;  /* 0x0000000000007b1d */ /* 0x000fe20000010000 */
[----:B0-----:R-:W-:Y:S01]  /*4050*/  IADD3 R0, P0, PT, R12, R18, RZ ;  /* 0x000000120c007210 */ /* 0x001fe20007f1e0ff */
[----:B------:R-:W-:-:S04]  /*4060*/  IMAD R12, R4, 0x16, R5 ;  /* 0x00000016040c7824 */ /* 0x000fc800078e0205 */
[----:B------:R-:W-:Y:S01]  /*4070*/  IMAD.X R5, RZ, RZ, RZ, P0 ;  /* 0x000000ffff057224 */ /* 0x000fe200000e06ff */
[----:B--2---:R-:W-:-:S04]  /*4080*/  LEA R4, P0, R0, UR6, 0x2 ;  /* 0x0000000600047c11 */ /* 0x004fc8000f8010ff */
[----:B------:R-:W-:Y:S01]  /*4090*/  LEA.HI.X R5, R0, UR7, R5, 0x2, P0 ;  /* 0x0000000700057c11 */ /* 0x000fe200080f1405 */
[----:B------:R-:W-:Y:S01]  /*40a0*/  VIADD R0, R12, 0xa0 ;  /* 0x000000a00c007836 */ /* 0x000fe20000000000 */
[----:B------:R-:W0:Y:S02]  /*40b0*/  LDS R6, [UR4+0x8400] ;  /* 0x00840004ff067984 */ /* 0x000e240008000800 */
[-C--:B0-----:R-:W-:Y:S02]  /*40c0*/  ISETP.GE.AND P6, PT, R18, R6.reuse, PT ;  /* 0x000000061200720c */ /* 0x081fe40003fc6270 */
[-C--:B------:R-:W-:Y:S01]  /*40d0*/  ISETP.GE.AND P5, PT, R14, R6.reuse, PT ;  /* 0x000000060e00720c */ /* 0x080fe20003fa6270 */
[C---:B------:R-:W-:Y:S01]  /*40e0*/  VIADD R14, R12.reuse, 0xc0 ;  /* 0x000000c00c0e7836 */ /* 0x040fe20000000000 */
[-C--:B------:R-:W-:Y:S01]  /*40f0*/  ISETP.GE.AND P0, PT, R51, R6.reuse, PT ;  /* 0x000000063300720c */ /* 0x080fe20003f06270 */
[----:B------:R-:W-:Y:S01]  /*4100*/  VIADD R51, R12, 0x20 ;  /* 0x000000200c337836 */ /* 0x000fe20000000000 */
[----:B------:R-:W-:-:S02]  /*4110*/  ISETP.GE.AND P4, PT, R50, R6, PT ;  /* 0x000000063200720c */ /* 0x000fc40003f86270 */
[-C--:B------:R-:W-:Y:S02]  /*4120*/  ISETP.GE.AND P2, PT, R0, R6.reuse, PT ;  /* 0x000000060000720c */ /* 0x080fe40003f46270 */
[-C--:B------:R-:W-:Y:S01]  /*4130*/  ISETP.GE.AND P3, PT, R51, R6.reuse, PT ;  /* 0x000000063300720c */ /* 0x080fe20003f66270 */
[----:B------:R-:W-:Y:S01]  /*4140*/  VIADD R51, R12, 0x100 ;  /* 0x000001000c337836 */ /* 0x000fe20000000000 */
[-C--:B------:R-:W-:Y:S01]  /*4150*/  ISETP.GE.AND P1, PT, R14, R6.reuse, PT ;  /* 0x000000060e00720c */ /* 0x080fe20003f26270 */
[----:B------:R-:W-:Y:S01]  /*4160*/  @!P6 STG.E desc[UR8][R4.64], R10 ;  /* 0x0000000a0400e986 */ /* 0x000fe2000c101908 */
[-C--:B------:R-:W-:Y:S01]  /*4170*/  ISETP.GE.AND P6, PT, R49, R6.reuse, PT ;  /* 0x000000063100720c */ /* 0x080fe20003fc6270 */
[C---:B------:R-:W-:Y:S02]  /*4180*/  VIADD R49, R12.reuse, 0x120 ;  /* 0x000001200c317836 */ /* 0x040fe40000000000 */
[----:B------:R-:W-:Y:S01]  /*4190*/  @!P5 STG.E desc[UR8][R4.64+0x100], R8 ;  /* 0x000100080400d986 */ /* 0x000fe2000c101908 */
[----:B------:R-:W-:Y:S01]  /*41a0*/  ISETP.GE.AND P5, PT, R51, R6, PT ;  /* 0x000000063300720c */ /* 0x000fe20003fa6270 */
[----:B------:R-:W-:-:S02]  /*41b0*/  VIADD R51, R12, 0x140 ;  /* 0x000001400c337836 */ /* 0x000fc40000000000 */
[----:B------:R-:W-:Y:S01]  /*41c0*/  @!P0 STG.E desc[UR8][R4.64+0x180], R43 ;  /* 0x0001802b04008986 */ /* 0x000fe2000c101908 */
[----:B------:R-:W-:-:S03]  /*41d0*/  ISETP.GE.AND P0, PT, R49, R6, PT ;  /* 0x000000063100720c */ /* 0x000fc60003f06270 */
[----:B------:R-:W-:Y:S01]  /*41e0*/  @!P4 STG.E desc[UR8][R4.64+0x200], R53 ;  /* 0x000200350400c986 */ /* 0x000fe2000c101908 */
[----:B------:R-:W-:-:S03]  /*41f0*/  ISETP.GE.AND P4, PT, R51, R6, PT ;  /* 0x000000063300720c */ /* 0x000fc60003f86270 */
[----:B------:R0:W-:Y:S01]  /*4200*/  @!P3 STG.E desc[UR8][R4.64+0x80], R39 ;  /* 0x000080270400b986 */ /* 0x0001e2000c101908 */
[----:B------:R-:W-:-:S03]  /*4210*/  ISETP.GE.AND P3, PT, R48, R6, PT ;  /* 0x000000063000720c */ /* 0x000fc60003f66270 */
[----:B------:R1:W-:Y:S01]  /*4220*/  @!P2 STG.E desc[UR8][R4.64+0x280], R37 ;  /* 0x000280250400a986 */ /* 0x0003e2000c101908 */
[-C--:B------:R-:W-:Y:S01]  /*4230*/  ISETP.GE.AND P2, PT, R47, R6.reuse, PT ;  /* 0x000000062f00720c */ /* 0x080fe20003f46270 */
[----:B------:R-:W-:Y:S02]  /*4240*/  VIADD R47, R12, 0x1e0 ;  /* 0x000001e00c2f7836 */ /* 0x000fe40000000000 */
[----:B------:R-:W-:Y:S01]  /*4250*/  @!P1 STG.E desc[UR8][R4.64+0x300], R35 ;  /* 0x0003002304009986 */ /* 0x000fe2000c101908 */
[----:B------:R-:W-:-:S03]  /*4260*/  ISETP.GE.AND P1, PT, R46, R6, PT ;  /* 0x000000062e00720c */ /* 0x000fc60003f26270 */
[----:B------:R2:W-:Y:S01]  /*4270*/  @!P6 STG.E desc[UR8][R4.64+0x380], R31 ;  /* 0x0003801f0400e986 */ /* 0x0005e2000c101908 */
[-C--:B------:R-:W-:Y:S01]  /*4280*/  ISETP.GE.AND P6, PT, R45, R6.reuse, PT ;  /* 0x000000062d00720c */ /* 0x080fe20003fc6270 */
[C---:B0-----:R-:W-:Y:S02]  /*4290*/  VIADD R39, R12.reuse, 0x220 ;  /* 0x000002200c277836 */ /* 0x041fe40000000000 */
[----:B-1----:R-:W-:Y:S01]  /*42a0*/  VIADD R37, R12, 0x240 ;  /* 0x000002400c257836 */ /* 0x002fe20000000000 */
[----:B------:R0:W-:Y:S01]  /*42b0*/  @!P5 STG.E desc[UR8][R4.64+0x400], R33 ;  /* 0x000400210400d986 */ /* 0x0001e2000c101908 */
[----:B------:R-:W-:-:S03]  /*42c0*/  ISETP.GE.AND P5, PT, R47, R6, PT ;  /* 0x000000062f00720c */ /* 0x000fc60003fa6270 */
[----:B------:R0:W-:Y:S01]  /*42d0*/  @!P0 STG.E desc[UR8][R4.64+0x480], R29 ;  /* 0x0004801d04008986 */ /* 0x0001e2000c101908 */
[-C--:B------:R-:W-:Y:S01]  /*42e0*/  ISETP.GE.AND P0, PT, R41, R6.reuse, PT ;  /* 0x000000062900720c */ /* 0x080fe20003f06270 */
[----:B--2---:R-:W-:Y:S02]  /*42f0*/  VIADD R31, R12, 0x280 ;  /* 0x000002800c1f7836 */ /* 0x004fe40000000000 */
[----:B------:R0:W-:Y:S01]  /*4300*/  @!P4 STG.E desc[UR8][R4.64+0x500], R25 ;  /* 0x000500190400c986 */ /* 0x0001e2000c101908 */
[----:B------:R-:W-:-:S03]  /*4310*/  ISETP.GE.AND P4, PT, R39, R6, PT ;  /* 0x000000062700720c */ /* 0x000fc60003f86270 */
        /* <DEDUP_REMOVED lines=8> */
[----:B------:R0:W-:Y:S04]  /*43a0*/  @!P5 STG.E desc[UR8][R4.64+0x780], R15 ;  /* 0x0007800f0400d986 */ /* 0x0001e8000c101908 */
[----:B------:R0:W-:Y:S04]  /*43b0*/  @!P0 STG.E desc[UR8][R4.64+0x800], R13 ;  /* 0x0008000d04008986 */ /* 0x0001e8000c101908 */
[----:B------:R0:W-:Y:S04]  /*43c0*/  @!P4 STG.E desc[UR8][R4.64+0x880], R11 ;  /* 0x0008800b0400c986 */ /* 0x0001e8000c101908 */
[----:B------:R0:W-:Y:S04]  /*43d0*/  @!P3 STG.E desc[UR8][R4.64+0x900], R9 ;  /* 0x000900090400b986 */ /* 0x0001e8000c101908 */
[----:B------:R0:W-:Y:S04]  /*43e0*/  @!P2 STG.E desc[UR8][R4.64+0x980], R7 ;  /* 0x000980070400a986 */ /* 0x0001e8000c101908 */
[----:B------:R0:W-:Y:S01]  /*43f0*/  @!P1 STG.E desc[UR8][R4.64+0xa00], R3 ;  /* 0x000a000304009986 */ /* 0x0001e2000c101908 */
[----:B------:R-:W-:Y:S05]  /*4400*/  @P6 EXIT ;  /* 0x000000000000694d */ /* 0x000fea0003800000 */
[----:B------:R-:W-:Y:S01]  /*4410*/  STG.E desc[UR8][R4.64+0xa80], R27 ;  /* 0x000a801b04007986 */ /* 0x000fe2000c101908 */
[----:B------:R-:W-:Y:S05]  /*4420*/  EXIT ;  /* 0x000000000000794d */ /* 0x000fea0003800000 */
.L_x_5:
[----:B------:R-:W-:Y:S01]  /*4430*/  BSSY B1, `(.L_x_32) ;  /* 0x0000006000017945 */ /* 0x000fe20003800000 */
[----:B------:R-:W-:Y:S01]  /*4440*/  PLOP3.LUT P0, PT, P0, PT, PT, 0x8, 0x80 ;  /* 0x000000000080781c */ /* 0x000fe2000070e170 */
[----:B------:R-:W-:-:S12]  /*4450*/  IMAD.MOV.U32 R21, RZ, RZ, -0x1 ;  /* 0xffffffffff157424 */ /* 0x000fd800078e00ff */
[----:B------:R-:W-:Y:S05]  /*4460*/  WARPSYNC.COLLECTIVE R21, `(.L_x_33) ;  /* 0x0000000015087348 */ /* 0x000fea0003c00000 */
[----:B------:R-:W-:Y:S01]  /*4470*/  VOTE.ANY P0, P0 ;  /* 0x0000000000ff7806 */ /* 0x000fe20000000100 */
[----:B------:R-:W-:-:S12]  /*4480*/  ENDCOLLECTIVE ;  /* 0x000000000000791b */ /* 0x000fd80003800000 */
.L_x_33:
[----:B------:R-:W-:Y:S05]  /*4490*/  BSYNC B1 ;  /* 0x0000000000017941 */ /* 0x000fea0003800000 */
.L_x_32:
[----:B------:R-:W-:Y:S05]  /*44a0*/  BRA `(.L_x_34) ;  /* 0xffffffc8009c7947 */ /* 0x000fea000383ffff */
.L_x_7:
[----:B------:R-:W-:Y:S01]  /*44b0*/  BSSY B1, `(.L_x_35) ;  /* 0x0000006000017945 */ /* 0x000fe20003800000 */
[----:B------:R-:W-:Y:S01]  /*44c0*/  PLOP3.LUT P0, PT, P0, PT, PT, 0x8, 0x80 ;  /* 0x000000000080781c */ /* 0x000fe2000070e170 */
[----:B------:R-:W-:-:S12]  /*44d0*/  IMAD.MOV.U32 R21, RZ, RZ, -0x1 ;  /* 0xffffffffff157424 */ /* 0x000fd800078e00ff */
[----:B------:R-:W-:Y:S05]  /*44e0*/  WARPSYNC.COLLECTIVE R21, `(.L_x_36) ;  /* 0x0000000015087348 */ /* 0x000fea0003c00000 */
[----:B------:R-:W-:Y:S01]  /*44f0*/  VOTE.ANY P0, P0 ;  /* 0x0000000000ff7806 */ /* 0x000fe20000000100 */
[----:B------:R-:W-:-:S12]  /*4500*/  ENDCOLLECTIVE ;  /* 0x000000000000791b */ /* 0x000fd80003800000 */
.L_x_36:
[----:B------:R-:W-:Y:S05]  /*4510*/  BSYNC B1 ;  /* 0x0000000000017941 */ /* 0x000fea0003800000 */
.L_x_35:
[----:B------:R-:W-:Y:S05]  /*4520*/  BRA `(.L_x_37) ;  /* 0xffffffc800f07947 */ /* 0x000fea000383ffff */
.L_x_9:
[----:B------:R-:W0:Y:S01]  /*4530*/  S2R R49, SR_GEMASK ;  /* 0x0000000000317919 */ /* 0x000e220000003c00 */
[----:B------:R-:W-:Y:S01]  /*4540*/  BSSY B1, `(.L_x_38) ;  /* 0x0000006000017945 */ /* 0x000fe20003800000 */
[----:B------:R-:W-:Y:S01]  /*4550*/  PLOP3.LUT P0, PT, P0, PT, PT, 0x8, 0x80 ;  /* 0x000000000080781c */ /* 0x000fe2000070e170 */
[----:B------:R-:W-:-:S12]  /*4560*/  IMAD.MOV.U32 R21, RZ, RZ, -0x1 ;  /* 0xffffffffff157424 */ /* 0x000fd800078e00ff */
[----:B0-----:R-:W-:Y:S05]  /*4570*/  WARPSYNC.COLLECTIVE R21, `(.L_x_39) ;  /* 0x0000000015087348 */ /* 0x001fea0003c00000 */
[----:B------:R-:W-:Y:S01]  /*4580*/  VOTE.ANY R21, PT, P0 ;  /* 0x0000000000157806 */ /* 0x000fe200000e0100 */
[----:B0-----:R-:W-:Y:S06]  /*4590*/  ENDCOLLECTIVE ;  /* 0x000000000000791b */ /* 0x001fec0003800000 */
.L_x_39:
[----:B------:R-:W-:Y:S05]  /*45a0*/  BSYNC B1 ;  /* 0x0000000000017941 */ /* 0x000fea0003800000 */
.L_x_38:
[----:B------:R-:W-:Y:S01]  /*45b0*/  LOP3.LUT R21, R21, 0x80000000, R49, 0xec, !PT ;  /* 0x8000000015157812 */ /* 0x000fe200078eec31 */
[----:B------:R-:W-:Y:S02]  /*45c0*/  IMAD.MOV.U32 R20, RZ, RZ, R29 ;  /* 0x000000ffff147224 */ /* 0x000fe400078e001d */
[----:B------:R-:W-:Y:S02]  /*45d0*/  IMAD.MOV.U32 R17, RZ, RZ, 0x1 ;  /* 0x00000001ff117424 */ /* 0x000fe400078e00ff */
[C---:B------:R-:W-:Y:S02]  /*45e0*/  VIADD R16, R21.reuse, 0xffffffff ;  /* 0xffffffff15107836 */ /* 0x040fe40000000000 */
[C---:B------:R-:W-:Y:S02]  /*45f0*/  VIADD R30, R48.reuse, 0x2 ;  /* 0x00000002301e7836 */ /* 0x040fe40000000000 */
[----:B------:R-:W-:Y:S01]  /*4600*/  VIADD R25, R48, 0x4 ;  /* 0x0000000430197836 */ /* 0x000fe20000000000 */
[----:B------:R-:W-:Y:S01]  /*4610*/  LOP3.LUT R24, R21, R16, RZ, 0xc, !PT ;  /* 0x0000001015187212 */ /* 0x000fe200078e0cff */
[----:B------:R-:W-:-:S02]  /*4620*/  IMAD.MOV.U32 R21, RZ, RZ, -0x1 ;  /* 0xffffffffff157424 */ /* 0x000fc400078e00ff */
[C---:B------:R-:W-:Y:S01]  /*4630*/  VIADD R42, R48.reuse, 0x10 ;  /* 0x00000010302a7836 */ /* 0x040fe20000000000 */
[----:B------:R0:W1:Y:S02]  /*4640*/  POPC R16, R24 ;  /* 0x0000001800107309 */ /* 0x0000640000000000 */
[----:B0-----:R-:W-:-:S07]  /*4650*/  VIADD R24, R48, 0x8 ;  /* 0x0000000830187836 */ /* 0x001fce0000000000 */
[----:B-1----:R-:W-:Y:S05]  /*4660*/  WARPSYNC.COLLECTIVE R21, `(.L_x_40) ;  /* 0x0000000015087348 */ /* 0x002fea0003c00000 */
[----:B-1----:R0:W1:Y:S02]  /*4670*/  SHFL.DOWN P2, R22, R20, R17, R16 ;  /* 0x0800001114167389 */ /* 0x0020640000040010 */
[----:B01----:R-:W-:Y:S05]  /*4680*/  ENDCOLLECTIVE ;  /* 0x000000000000791b */ /* 0x003fea0003800000 */
.L_x_40:
[----:B------:R-:W-:Y:S01]  /*4690*/  ISETP.GE.AND P0, PT, R48, R16, PT ;  /* 0x000000103000720c */ /* 0x000fe20003f06270 */
[----:B------:R-:W-:-:S03]  /*46a0*/  IMAD.MOV.U32 R17, RZ, RZ, 0x2 ;  /* 0x00000002ff117424 */ /* 0x000fc600078e00ff */
[----:B------:R-:W-:Y:S02]  /*46b0*/  SEL R22, R22, RZ, !P0 ;  /* 0x000000ff16167207 */ /* 0x000fe40004000000 */
[----:B------:R-:W-:-:S03]  /*46c0*/  ISETP.GT.AND P0, PT, R30, R16, PT ;  /* 0x000000101e00720c */ /* 0x000fc60003f04270 */
[----:B------:R-:W-:-:S04]  /*46d0*/  IMAD.IADD R41, R22, 0x1, R29 ;  /* 0x0000000116297824 */ /* 0x000fc800078e021d */
[----:B------:R-:W-:-:S07]  /*46e0*/  IMAD.MOV.U32 R20, RZ, RZ, R41 ;  /* 0x000000ffff147224 */ /* 0x000fce00078e0029 */
[----:B------:R-:W-:Y:S05]  /*46f0*/  WARPSYNC.COLLECTIVE R21, `(.L_x_41) ;  /* 0x0000000015087348 */ /* 0x000fea0003c00000 */
[----:B------:R0:W1:Y:S02]  /*4700*/  SHFL.DOWN P2, R22, R20, R17, R16 ;  /* 0x0800001114167389 */ /* 0x0000640000040010 */
[----:B01----:R-:W-:Y:S05]  /*4710*/  ENDCOLLECTIVE ;  /* 0x000000000000791b */ /* 0x003fea0003800000 */
.L_x_41:
[----:B------:R-:W-:Y:S01]  /*4720*/  IMAD.MOV.U32 R17, RZ, RZ, 0x4 ;  /* 0x00000004ff117424 */ /* 0x000fe200078e00ff */
[----:B------:R-:W-:Y:S02]  /*4730*/  SEL R22, R22, RZ, !P0 ;  /* 0x000000ff16167207 */ /* 0x000fe40004000000 */
[----:B------:R-:W-:-:S03]  /*4740*/  ISETP.GT.AND P0, PT, R25, R16, PT ;  /* 0x000000101900720c */ /* 0x000fc60003f04270 */
[----:B------:R-:W-:Y:S02]  /*4750*/  IMAD.IADD R43, R41, 0x1, R22 ;  /* 0x00000001292b7824 */ /* 0x000fe400078e0216 */
[----:B------:R-:W0:Y:S02]  /*4760*/  LDC.64 R40, c[0x0][0x390] ;  /* 0x0000e400ff287b82 */ /* 0x000e240000000a00 */
[----:B------:R-:W-:-:S07]  /*4770*/  IMAD.MOV.U32 R20, RZ, RZ, R43 ;  /* 0x000000ffff147224 */ /* 0x000fce00078e002b */
[----:B0-----:R-:W-:Y:S05]  /*4780*/  WARPSYNC.COLLECTIVE R21, `(.L_x_42) ;  /* 0x0000000015087348 */ /* 0x001fea0003c00000 */
[----:B------:R1:W2:Y:S02]  /*4790*/  SHFL.DOWN P2, R22, R20, R17, R16 ;  /* 0x0800001114167389 */ /* 0x0002a40000040010 */
[----:B012---:R-:W-:Y:S05]  /*47a0*/  ENDCOLLECTIVE ;  /* 0x000000000000791b */ /* 0x007fea0003800000 */
.L_x_42:
[----:B------:R-:W-:Y:S01]  /*47b0*/  IMAD.MOV.U32 R17, RZ, RZ, 0x8 ;  /* 0x00000008ff117424 */ /* 0x000fe200078e00ff */
[----:B------:R-:W-:-:S05]  /*47c0*/  IADD3 R40, P3, PT, R40, 0x100, RZ ;  /* 0x0000010028287810 */ /* 0x000fca0007f7e0ff */
[----:B------:R-:W-:Y:S01]  /*47d0*/  IMAD.X R41, RZ, RZ, R41, P3 ;  /* 0x000000ffff297224 */ /* 0x000fe200018e0629 */
[----:B------:R-:W-:Y:S02]  /*47e0*/  SEL R22, R22, RZ, !P0 ;  /* 0x000000ff16167207 */ /* 0x000fe40004000000 */
[----:B------:R-:W-:-:S03]  /*47f0*/  ISETP.GT.AND P0, PT, R24, R16, PT ;  /* 0x000000101800720c */ /* 0x000fc60003f04270 */
[----:B------:R-:W-:-:S04]  /*4800*/  IMAD.IADD R51, R43, 0x1, R22 ;  /* 0x000000012b337824 */ /* 0x000fc800078e0216 */
[----:B------:R-:W-:-:S07]  /*4810*/  IMAD.MOV.U32 R20, RZ, RZ, R51 ;  /* 0x000000ffff147224 */ /* 0x000fce00078e0033 */
[----:B------:R-:W-:Y:S05]  /*4820*/  WARPSYNC.COLLECTIVE R21, `(.L_x_43) ;  /* 0x0000000015087348 */ /* 0x000fea0003c00000 */
[----:B------:R0:W1:Y:S02]  /*4830*/  SHFL.DOWN P2, R22, R20, R17, R16 ;  /* 0x0800001114167389 */ /* 0x0000640000040010 */
[----:B01----:R-:W-:Y:S05]  /*4840*/  ENDCOLLECTIVE ;  /* 0x000000000000791b */ /* 0x003fea0003800000 */
.L_x_43:
[----:B------:R-:W-:Y:S01]  /*4850*/  IMAD.MOV.U32 R17, RZ, RZ, 0x10 ;  /* 0x00000010ff117424 */ /* 0x000fe200078e00ff */
[----:B------:R-:W-:Y:S02]  /*4860*/  SEL R22, R22, RZ, !P0 ;  /* 0x000000ff16167207 */ /* 0x000fe40004000000 */
[----:B------:R-:W-:-:S03]  /*4870*/  ISETP.NE.AND P0, PT, R28, 0x65, PT ;  /* 0x000000651c00780c */ /* 0x000fc60003f05270 */
[----:B------:R-:W-:-:S04]  /*4880*/  IMAD.IADD R29, R51, 0x1, R22 ;  /* 0x00000001331d7824 */ /* 0x000fc800078e0216 */
[----:B------:R-:W-:-:S07]  /*4890*/  IMAD.MOV.U32 R20, RZ, RZ, R29 ;  /* 0x000000ffff147224 */ /* 0x000fce00078e001d */
[----:B------:R-:W-:Y:S05]  /*48a0*/  WARPSYNC.COLLECTIVE R21, `(.L_x_44) ;  /* 0x0000000015087348 */ /* 0x000fea0003c00000 */
[----:B------:R0:W1:Y:S02]  /*48b0*/  SHFL.DOWN P2, R22, R20, R17, R16 ;  /* 0x0800001114167389 */ /* 0x0000640000040010 */
[----:B01----:R-:W-:Y:S05]  /*48c0*/  ENDCOLLECTIVE ;  /* 0x000000000000791b */ /* 0x003fea0003800000 */
.L_x_44:
[----:B------:R-:W-:Y:S05]  /*48d0*/  WARPSYNC.COLLECTIVE R21, `(.L_x_45) ;  /* 0x0000000015087348 */ /* 0x000fea0003c00000 */
[----:B------:R-:W-:Y:S01]  /*48e0*/  VOTE.ALL P0, P0 ;  /* 0x0000000000ff7806 */ /* 0x000fe20000000000 */
[----:B------:R-:W-:-:S12]  /*48f0*/  ENDCOLLECTIVE ;  /* 0x000000000000791b */ /* 0x000fd80003800000 */
.L_x_45:
[----:B------:R-:W-:-:S04]  /*4900*/  ISETP.GT.AND P2, PT, R42, R16, PT ;  /* 0x000000102a00720c */ /* 0x000fc80003f44270 */
[----:B------:R-:W-:-:S05]  /*4910*/  SEL R22, R22, RZ, !P2 ;  /* 0x000000ff16167207 */ /* 0x000fca0005000000 */
[----:B------:R-:W-:Y:S01]  /*4920*/  IMAD.IADD R43, R29, 0x1, R22 ;  /* 0x000000011d2b7824 */ /* 0x000fe200078e0216 */
[----:B------:R-:W-:Y:S06]  /*4930*/  BRA `(.L_x_46) ;  /* 0xffffffc800887947 */ /* 0x000fec000383ffff */
.L_x_11:
[----:B------:R-:W-:Y:S01]  /*4940*/  BSSY B1, `(.L_x_47) ;  /* 0x0000006000017945 */ /* 0x000fe20003800000 */
[----:B------:R-:W-:Y:S01]  /*4950*/  PLOP3.LUT P0, PT, P0, PT, PT, 0x8, 0x80 ;  /* 0x000000000080781c */ /* 0x000fe2000070e170 */
[----:B------:R-:W-:-:S12]  /*4960*/  IMAD.MOV.U32 R21, RZ, RZ, -0x1 ;  /* 0xffffffffff157424 */ /* 0x000fd800078e00ff */
[----:B------:R-:W-:Y:S05]  /*4970*/  WARPSYNC.COLLECTIVE R21, `(.L_x_48) ;  /* 0x0000000015087348 */ /* 0x000fea0003c00000 */
[----:B------:R-:W-:Y:S01]  /*4980*/  VOTE.ANY P0, P0 ;  /* 0x0000000000ff7806 */ /* 0x000fe20000000100 */
[----:B------:R-:W-:-:S12]  /*4990*/  ENDCOLLECTIVE ;  /* 0x000000000000791b */ /* 0x000fd80003800000 */
.L_x_48:
[----:B------:R-:W-:Y:S05]  /*49a0*/  BSYNC B1 ;  /* 0x0000000000017941 */ /* 0x000fea0003800000 */
.L_x_47:
[----:B------:R-:W-:Y:S05]  /*49b0*/  BRA `(.L_x_49) ;  /* 0xffffffc800987947 */ /* 0x000fea000383ffff */
.L_x_13:
[----:B------:R-:W-:Y:S01]  /*49c0*/  BSSY B1, `(.L_x_50) ;  /* 0x0000006000017945 */ /* 0x000fe20003800000 */
[----:B------:R-:W-:Y:S01]  /*49d0*/  PLOP3.LUT P0, PT, P0, PT, PT, 0x8, 0x80 ;  /* 0x000000000080781c */ /* 0x000fe2000070e170 */
[----:B------:R-:W-:-:S12]  /*49e0*/  IMAD.MOV.U32 R21, RZ, RZ, -0x1 ;  /* 0xffffffffff157424 */ /* 0x000fd800078e00ff */
[----:B------:R-:W-:Y:S05]  /*49f0*/  WARPSYNC.COLLECTIVE R21, `(.L_x_51) ;  /* 0x0000000015087348 */ /* 0x000fea0003c00000 */
[----:B------:R-:W-:Y:S01]  /*4a00*/  VOTE.ANY P0, P0 ;  /* 0x0000000000ff7806 */ /* 0x000fe20000000100 */
[----:B------:R-:W-:-:S12]  /*4a10*/  ENDCOLLECTIVE ;  /* 0x000000000000791b */ /* 0x000fd80003800000 */
.L_x_51:
[----:B------:R-:W-:Y:S05]  /*4a20*/  BSYNC B1 ;  /* 0x0000000000017941 */ /* 0x000fea0003800000 */
.L_x_50:
[----:B------:R-:W-:Y:S05]  /*4a30*/  BRA `(.L_x_52) ;  /* 0xffffffc800ec7947 */ /* 0x000fea000383ffff */
.L_x_15:
[----:B------:R-:W-:Y:S01]  /*4a40*/  BSSY B1, `(.L_x_53) ;  /* 0x0000006000017945 */ /* 0x000fe20003800000 */
[----:B------:R-:W-:Y:S01]  /*4a50*/  PLOP3.LUT P0, PT, P0, PT, PT, 0x8, 0x80 ;  /* 0x000000000080781c */ /* 0x000fe2000070e170 */
[----:B------:R-:W-:-:S12]  /*4a60*/  IMAD.MOV.U32 R21, RZ, RZ, -0x1 ;  /* 0xffffffffff157424 */ /* 0x000fd800078e00ff */
[----:B------:R-:W-:Y:S05]  /*4a70*/  WARPSYNC.COLLECTIVE R21, `(.L_x_54) ;  /* 0x0000000015087348 */ /* 0x000fea0003c00000 */
[----:B------:R-:W-:Y:S01]  /*4a80*/  VOTE.ANY R21, PT, P0 ;  /* 0x0000000000157806 */ /* 0x000fe200000e0100 */
[----:B------:R-:W-:Y:S06]  /*4a90*/  ENDCOLLECTIVE ;  /* 0x000000000000791b */ /* 0x000fec0003800000 */
.L_x_54:
[----:B------:R-:W-:Y:S05]  /*4aa0*/  BSYNC B1 ;  /* 0x0000000000017941 */ /* 0x000fea0003800000 */
.L_x_53:
[----:B------:R-:W-:Y:S01]  /*4ab0*/  LOP3.LUT R21, R21, 0x80000000, R49, 0xec, !PT ;  /* 0x8000000015157812 */ /* 0x000fe200078eec31 */
[----:B------:R-:W-:Y:S02]  /*4ac0*/  IMAD.MOV.U32 R20, RZ, RZ, R29 ;  /* 0x000000ffff147224 */ /* 0x000fe400078e001d */
[----:B------:R-:W-:Y:S02]  /*4ad0*/  IMAD.MOV.U32 R17, RZ, RZ, 0x1 ;  /* 0x00000001ff117424 */ /* 0x000fe400078e00ff */
[----:B------:R-:W-:Y:S02]  /*4ae0*/  VIADD R16, R21, 0xffffffff ;  /* 0xffffffff15107836 */ /* 0x000fe40000000000 */
[----:B------:R-:W-:-:S03]  /*4af0*/  VIADD R23, R23, 0xffffffe0 ;  /* 0xffffffe017177836 */ /* 0x000fc60000000000 */
[----:B------:R-:W-:Y:S01]  /*4b00*/  LOP3.LUT R52, R21, R16, RZ, 0xc, !PT ;  /* 0x0000001015347212 */ /* 0x000fe200078e0cff */
[----:B------:R-:W-:-:S03]  /*4b10*/  IMAD.MOV.U32 R21, RZ, RZ, -0x1 ;  /* 0xffffffffff157424 */ /* 0x000fc600078e00ff */
[----:B------:R0:W1:Y:S04]  /*4b20*/  POPC R16, R52 ;  /* 0x0000003400107309 */ /* 0x0000680000000000 */
[----:B01----:R-:W-:Y:S05]  /*4b30*/  WARPSYNC.COLLECTIVE R21, `(.L_x_55) ;  /* 0x0000000015087348 */ /* 0x003fea0003c00000 */
[----:B-1----:R1:W2:Y:S02]  /*4b40*/  SHFL.DOWN P2, R22, R20, R17, R16 ;  /* 0x0800001114167389 */ /* 0x0022a40000040010 */
[----:B012---:R-:W-:Y:S05]  /*4b50*/  ENDCOLLECTIVE ;  /* 0x000000000000791b */ /* 0x007fea0003800000 */
.L_x_55:
        /* <DEDUP_REMOVED lines=9> */
.L_x_56:
[----:B------:R-:W-:Y:S01]  /*4bf0*/  IMAD.MOV.U32 R17, RZ, RZ, 0x4 ;  /* 0x00000004ff117424 */ /* 0x000fe200078e00ff */
[----:B------:R-:W-:Y:S02]  /*4c00*/  SEL R22, R22, RZ, !P0 ;  /* 0x000000ff16167207 */ /* 0x000fe40004000000 */
[----:B------:R-:W-:-:S03]  /*4c10*/  ISETP.GT.AND P0, PT, R25, R16, PT ;  /* 0x000000101900720c */ /* 0x000fc60003f04270 */
[----:B------:R-:W-:-:S04]  /*4c20*/  IMAD.IADD R53, R51, 0x1, R22 ;  /* 0x0000000133357824 */ /* 0x000fc800078e0216 */
[----:B------:R-:W-:-:S07]  /*4c30*/  IMAD.MOV.U32 R20, RZ, RZ, R53 ;  /* 0x000000ffff147224 */ /* 0x000fce00078e0035 */
[----:B------:R-:W-:Y:S05]  /*4c40*/  WARPSYNC.COLLECTIVE R21, `(.L_x_57) ;  /* 0x0000000015087348 */ /* 0x000fea0003c00000 */
[----:B------:R0:W1:Y:S02]  /*4c50*/  SHFL.DOWN P2, R22, R20, R17, R16 ;  /* 0x0800001114167389 */ /* 0x0000640000040010 */
[----:B01----:R-:W-:Y:S05]  /*4c60*/  ENDCOLLECTIVE ;  /* 0x000000000000791b */ /* 0x003fea0003800000 */
.L_x_57:
        /* <DEDUP_REMOVED lines=8> */
.L_x_58:
        /* <DEDUP_REMOVED lines=8> */
.L_x_59:
[----:B------:R-:W-:Y:S05]  /*4d70*/  WARPSYNC.COLLECTIVE R21, `(.L_x_60) ;  /* 0x0000000015087348 */ /* 0x000fea0003c00000 */
[----:B------:R-:W-:Y:S01]  /*4d80*/  VOTE.ALL P0, P0 ;  /* 0x0000000000ff7806 */ /* 0x000fe20000000000 */
[----:B------:R-:W-:-:S12]  /*4d90*/  ENDCOLLECTIVE ;  /* 0x000000000000791b */ /* 0x000fd80003800000 */
.L_x_60:
[----:B------:R-:W-:-:S04]  /*4da0*/  ISETP.GT.AND P2, PT, R42, R16, PT ;  /* 0x000000102a00720c */ /* 0x000fc80003f44270 */
[----:B------:R-:W-:-:S04]  /*4db0*/  SEL R22, R22, RZ, !P2 ;  /* 0x000000ff16167207 */ /* 0x000fc80005000000 */
[----:B------:R-:W-:Y:S01]  /*4dc0*/  IADD3 R43, PT, PT, R52, R22, R43 ;  /* 0x00000016342b7210 */ /* 0x000fe20007ffe02b */
[----:B------:R-:W-:Y:S06]  /*4dd0*/  BRA `(.L_x_61) ;  /* 0xffffffc800847947 */ /* 0x000fec000383ffff */
.L_x_20:
[----:B------:R-:W-:Y:S01]  /*4de0*/  BSSY B0, `(.L_x_62) ;  /* 0x0000006000007945 */ /* 0x000fe20003800000 */
[----:B------:R-:W-:Y:S01]  /*4df0*/  PLOP3.LUT P0, PT, P0, PT, PT, 0x8, 0x80 ;  /* 0x000000000080781c */ /* 0x000fe2000070e170 */
[----:B------:R-:W-:-:S12]  /*4e00*/  IMAD.MOV.U32 R21, RZ, RZ, -0x1 ;  /* 0xffffffffff157424 */ /* 0x000fd800078e00ff */
[----:B------:R-:W-:Y:S05]  /*4e10*/  WARPSYNC.COLLECTIVE R21, `(.L_x_63) ;  /* 0x0000000015087348 */ /* 0x000fea0003c00000 */
[----:B------:R-:W-:Y:S01]  /*4e20*/  VOTE.ANY P0, P0 ;  /* 0x0000000000ff7806 */ /* 0x000fe20000000100 */
[----:B------:R-:W-:-:S12]  /*4e30*/  ENDCOLLECTIVE ;  /* 0x000000000000791b */ /* 0x000fd80003800000 */
.L_x_63:
[----:B------:R-:W-:Y:S05]  /*4e40*/  BSYNC B0 ;  /* 0x0000000000007941 */ /* 0x000fea0003800000 */
.L_x_62:
[----:B------:R-:W-:Y:S05]  /*4e50*/  BRA `(.L_x_64) ;  /* 0xffffffe000a07947 */ /* 0x000fea000383ffff */
.L_x_22:
[----:B------:R-:W-:Y:S01]  /*4e60*/  BSSY B0, `(.L_x_65) ;  /* 0x0000006000007945 */ /* 0x000fe20003800000 */
[----:B------:R-:W-:Y:S01]  /*4e70*/  PLOP3.LUT P0, PT, P0, PT, PT, 0x8, 0x80 ;  /* 0x000000000080781c */ /* 0x000fe2000070e170 */
[----:B------:R-:W-:-:S12]  /*4e80*/  IMAD.MOV.U32 R21, RZ, RZ, -0x1 ;  /* 0xffffffffff157424 */ /* 0x000fd800078e00ff */
[----:B------:R-:W-:Y:S05]  /*4e90*/  WARPSYNC.COLLECTIVE R21, `(.L_x_66) ;  /* 0x0000000015087348 */ /* 0x000fea0003c00000 */
[----:B------:R-:W-:Y:S01]  /*4ea0*/  VOTE.ANY P0, P0 ;  /* 0x0000000000ff7806 */ /* 0x000fe20000000100 */
[----:B------:R-:W-:-:S12]  /*4eb0*/  ENDCOLLECTIVE ;  /* 0x000000000000791b */ /* 0x000fd80003800000 */
.L_x_66:
[----:B------:R-:W-:Y:S05]  /*4ec0*/  BSYNC B0 ;  /* 0x0000000000007941 */ /* 0x000fea0003800000 */
.L_x_65:
[----:B------:R-:W-:Y:S05]  /*4ed0*/  BRA `(.L_x_67) ;  /* 0xffffffe000f47947 */ /* 0x000fea000383ffff */
.L_x_24:
[----:B------:R-:W0:Y:S01]  /*4ee0*/  S2R R53, SR_GEMASK ;  /* 0x0000000000357919 */ /* 0x000e220000003c00 */
[----:B------:R-:W-:Y:S01]  /*4ef0*/  BSSY B0, `(.L_x_68) ;  /* 0x0000006000007945 */ /* 0x000fe20003800000 */
[----:B------:R-:W-:Y:S01]  /*4f00*/  PLOP3.LUT P0, PT, P0, PT, PT, 0x8, 0x80 ;  /* 0x000000000080781c */ /* 0x000fe2000070e170 */
[----:B------:R-:W-:-:S12]  /*4f10*/  IMAD.MOV.U32 R21, RZ, RZ, -0x1 ;  /* 0xffffffffff157424 */ /* 0x000fd800078e00ff */
[----:B0-----:R-:W-:Y:S05]  /*4f20*/  WARPSYNC.COLLECTIVE R21, `(.L_x_69) ;  /* 0x0000000015087348 */ /* 0x001fea0003c00000 */
[----:B------:R-:W-:Y:S01]  /*4f30*/  VOTE.ANY R21, PT, P0 ;  /* 0x0000000000157806 */ /* 0x000fe200000e0100 */
[----:B0-----:R-:W-:Y:S06]  /*4f40*/  ENDCOLLECTIVE ;  /* 0x000000000000791b */ /* 0x001fec0003800000 */
.L_x_69:
[----:B------:R-:W-:Y:S05]  /*4f50*/  BSYNC B0 ;  /* 0x0000000000007941 */ /* 0x000fea0003800000 */
.L_x_68:
[----:B------:R-:W-:Y:S01]  /*4f60*/  LOP3.LUT R21, R21, 0x80000000, R53, 0xec, !PT ;  /* 0x8000000015157812 */ /* 0x000fe200078eec35 */
[----:B------:R-:W-:Y:S02]  /*4f70*/  IMAD.MOV.U32 R20, RZ, RZ, R25 ;  /* 0x000000ffff147224 */ /* 0x000fe400078e0019 */
[----:B------:R-:W-:Y:S02]  /*4f80*/  IMAD.MOV.U32 R17, RZ, RZ, 0x1 ;  /* 0x00000001ff117424 */ /* 0x000fe400078e00ff */
[----:B------:R-:W-:-:S05]  /*4f90*/  VIADD R16, R21, 0xffffffff ;  /* 0xffffffff15107836 */ /* 0x000fca0000000000 */
[----:B------:R-:W-:Y:S01]  /*4fa0*/  LOP3.LUT R26, R21, R16, RZ, 0xc, !PT ;  /* 0x00000010151a7212 */ /* 0x000fe200078e0cff */
[----:B------:R-:W-:-:S03]  /*4fb0*/  IMAD.MOV.U32 R21, RZ, RZ, -0x1 ;  /* 0xffffffffff157424 */ /* 0x000fc600078e00ff */
[----:B------:R0:W1:Y:S04]  /*4fc0*/  POPC R16, R26 ;  /* 0x0000001a00107309 */ /* 0x0000680000000000 */
[----:B01----:R-:W-:Y:S05]  /*4fd0*/  WARPSYNC.COLLECTIVE R21, `(.L_x_70) ;  /* 0x0000000015087348 */ /* 0x003fea0003c00000 */
[----:B-1----:R1:W2:Y:S02]  /*4fe0*/  SHFL.DOWN P2, R22, R20, R17, R16 ;  /* 0x0800001114167389 */ /* 0x0022a40000040010 */
[----:B012---:R-:W-:Y:S05]  /*4ff0*/  ENDCOLLECTIVE ;  /* 0x000000000000791b */ /* 0x007fea0003800000 */
.L_x_70:
[----:B------:R-:W-:Y:S01]  /*5000*/  ISETP.GE.AND P0, PT, R3, R16, PT ;  /* 0x000000100300720c */ /* 0x000fe20003f06270 */
[----:B------:R-:W-:-:S03]  /*5010*/  IMAD.MOV.U32 R17, RZ, RZ, 0x2 ;  /* 0x00000002ff117424 */ /* 0x000fc600078e00ff */
[----:B------:R-:W-:-:S05]  /*5020*/  SEL R22, R22, RZ, !P0 ;  /* 0x000000ff16167207 */ /* 0x000fca0004000000 */
[----:B------:R-:W-:Y:S02]  /*5030*/  IMAD.IADD R43, R22, 0x1, R25 ;  /* 0x00000001162b7824 */ /* 0x000fe400078e0219 */
[----:B------:R-:W-:Y:S02]  /*5040*/  VIADD R25, R3, 0x2 ;  /* 0x0000000203197836 */ /* 0x000fe40000000000 */
[----:B------:R-:W-:-:S03]  /*5050*/  IMAD.MOV.U32 R20, RZ, RZ, R43 ;  /* 0x000000ffff147224 */ /* 0x000fc600078e002b */
[----:B------:R-:W-:Y:S01]  /*5060*/  ISETP.GT.AND P0, PT, R25, R16, PT ;  /* 0x000000101900720c */ /* 0x000fe20003f04270 */
[----:B------:R-:W-:-:S12]  /*5070*/  VIADD R25, R3, 0x4 ;  /* 0x0000000403197836 */ /* 0x000fd80000000000 */
[----:B------:R-:W-:Y:S05]  /*5080*/  WARPSYNC.COLLECTIVE R21, `(.L_x_71) ;  /* 0x0000000015087348 */ /* 0x000fea0003c00000 */
[----:B------:R0:W1:Y:S02]  /*5090*/  SHFL.DOWN P2, R22, R20, R17, R16 ;  /* 0x0800001114167389 */ /* 0x0000640000040010 */
[----:B01----:R-:W-:Y:S05]  /*50a0*/  ENDCOLLECTIVE ;  /* 0x000000000000791b */ /* 0x003fea0003800000 */
.L_x_71:
[----:B------:R-:W-:Y:S01]  /*50b0*/  IMAD.MOV.U32 R17, RZ, RZ, 0x4 ;  /* 0x00000004ff117424 */ /* 0x000fe200078e00ff */
[----:B------:R-:W-:Y:S02]  /*50c0*/  SEL R22, R22, RZ, !P0 ;  /* 0x000000ff16167207 */ /* 0x000fe40004000000 */
[----:B------:R-:W-:-:S03]  /*50d0*/  ISETP.GT.AND P0, PT, R25, R16, PT ;  /* 0x000000101900720c */ /* 0x000fc60003f04270 */
[----:B------:R-:W-:Y:S02]  /*50e0*/  IMAD.IADD R26, R43, 0x1, R22 ;  /* 0x000000012b1a7824 */ /* 0x000fe400078e0216 */
[----:B------:R-:W-:Y:S02]  /*50f0*/  VIADD R43, R3, 0x8 ;  /* 0x00000008032b7836 */ /* 0x000fe40000000000 */
[----:B------:R-:W-:-:S07]  /*5100*/  IMAD.MOV.U32 R20, RZ, RZ, R26 ;  /* 0x000000ffff147224 */ /* 0x000fce00078e001a */
[----:B------:R-:W-:Y:S05]  /*5110*/  WARPSYNC.COLLECTIVE R21, `(.L_x_72) ;  /* 0x0000000015087348 */ /* 0x000fea0003c00000 */
[----:B------:R0:W1:Y:S02]  /*5120*/  SHFL.DOWN P2, R22, R20, R17, R16 ;  /* 0x0800001114167389 */ /* 0x0000640000040010 */
[----:B01----:R-:W-:Y:S05]  /*5130*/  ENDCOLLECTIVE ;  /* 0x000000000000791b */ /* 0x003fea0003800000 */
.L_x_72:
[----:B------:R-:W-:Y:S01]  /*5140*/  IMAD.MOV.U32 R17, RZ, RZ, 0x8 ;  /* 0x00000008ff117424 */ /* 0x000fe200078e00ff */
[----:B------:R-:W-:Y:S02]  /*5150*/  SEL R25, R22, RZ, !P0 ;  /* 0x000000ff16197207 */ /* 0x000fe40004000000 */
[----:B------:R-:W-:Y:S02]  /*5160*/  ISETP.GT.AND P0, PT, R43, R16, PT ;  /* 0x000000102b00720c */ /* 0x000fe40003f04270 */
[----:B------:R-:W0:Y:S01]  /*5170*/  LDC.64 R42, c[0x0][0x390] ;  /* 0x0000e400ff2a7b82 */ /* 0x000e220000000a00 */
[----:B------:R-:W-:-:S04]  /*5180*/  IMAD.IADD R25, R26, 0x1, R25 ;  /* 0x000000011a197824 */ /* 0x000fc800078e0219 */
[----:B------:R-:W-:-:S07]  /*5190*/  IMAD.MOV.U32 R20, RZ, RZ, R25 ;  /* 0x000000ffff147224 */ /* 0x000fce00078e0019 */
[----:B0-----:R-:W-:Y:S05]  /*51a0*/  WARPSYNC.COLLECTIVE R21, `(.L_x_73) ;  /* 0x0000000015087348 */ /* 0x001fea0003c00000 */
[----:B------:R1:W2:Y:S02]  /*51b0*/  SHFL.DOWN P2, R22, R20, R17, R16 ;  /* 0x0800001114167389 */ /* 0x0002a40000040010 */
[----:B012---:R-:W-:Y:S05]  /*51c0*/  ENDCOLLECTIVE ;  /* 0x000000000000791b */ /* 0x007fea0003800000 */
.L_x_73:
[----:B------:R-:W-:Y:S01]  /*51d0*/  IMAD.MOV.U32 R17, RZ, RZ, 0x10 ;  /* 0x00000010ff117424 */ /* 0x000fe200078e00ff */
[----:B------:R-:W-:Y:S02]  /*51e0*/  SEL R22, R22, RZ, !P0 ;  /* 0x000000ff16167207 */ /* 0x000fe40004000000 */
[----:B------:R-:W-:-:S03]  /*51f0*/  ISETP.NE.AND P0, PT, R24, 0x65, PT ;  /* 0x000000651800780c */ /* 0x000fc60003f05270 */
[----:B------:R-:W-:Y:S02]  /*5200*/  IMAD.IADD R20, R25, 0x1, R22 ;  /* 0x0000000119147824 */ /* 0x000fe400078e0216 */
[----:B------:R-:W-:-:S08]  /*5210*/  VIADD R25, R3, 0x10 ;  /* 0x0000001003197836 */ /* 0x000fd00000000000 */
[----:B------:R-:W-:Y:S05]  /*5220*/  WARPSYNC.COLLECTIVE R21, `(.L_x_74) ;  /* 0x0000000015087348 */ /* 0x000fea0003c00000 */
[----:B------:R0:W1:Y:S02]  /*5230*/  SHFL.DOWN P2, R22, R20, R17, R16 ;  /* 0x0800001114167389 */ /* 0x0000640000040010 */
[----:B01----:R-:W-:Y:S05]  /*5240*/  ENDCOLLECTIVE ;  /* 0x000000000000791b */ /* 0x003fea0003800000 */
.L_x_74:
[----:B------:R-:W-:-:S13]  /*5250*/  ISETP.GT.AND P3, PT, R25, R16, PT ;  /* 0x000000101900720c */ /* 0x000fda0003f64270 */
[----:B------:R-:W-:Y:S05]  /*5260*/  WARPSYNC.COLLECTIVE R21, `(.L_x_75) ;  /* 0x0000000015087348 */ /* 0x000fea0003c00000 */
[----:B------:R-:W-:Y:S01]  /*5270*/  VOTE.ALL P0, P0 ;  /* 0x0000000000ff7806 */ /* 0x000fe20000000000 */
[----:B------:R-:W-:-:S12]  /*5280*/  ENDCOLLECTIVE ;  /* 0x000000000000791b */ /* 0x000fd80003800000 */
.L_x_75:
[----:B------:R-:W-:Y:S02]  /*5290*/  IADD3 R26, P2, PT, R42, 0x100, RZ ;  /* 0x000001002a1a7810 */ /* 0x000fe40007f5e0ff */
[----:B------:R-:W-:-:S03]  /*52a0*/  SEL R25, R22, RZ, !P3 ;  /* 0x000000ff16197207 */ /* 0x000fc60005800000 */
[----:B------:R-:W-:Y:S02]  /*52b0*/  IMAD.X R43, RZ, RZ, R43, P2 ;  /* 0x000000ffff2b7224 */ /* 0x000fe400010e062b */
[----:B------:R-:W-:Y:S01]  /*52c0*/  IMAD.IADD R42, R20, 0x1, R25 ;  /* 0x00000001142a7824 */ /* 0x000fe200078e0219 */
[----:B------:R-:W-:Y:S06]  /*52d0*/  BRA `(.L_x_76) ;  /* 0xffffffe000907947 */ /* 0x000fec000383ffff */
.L_x_26:
[----:B------:R-:W-:Y:S01]  /*52e0*/  BSSY B0, `(.L_x_77) ;  /* 0x0000006000007945 */ /* 0x000fe20003800000 */
[----:B------:R-:W-:Y:S01]  /*52f0*/  PLOP3.LUT P0, PT, P0, PT, PT, 0x8, 0x80 ;  /* 0x000000000080781c */ /* 0x000fe2000070e170 */
[----:B------:R-:W-:-:S12]  /*5300*/  IMAD.MOV.U32 R21, RZ, RZ, -0x1 ;  /* 0xffffffffff157424 */ /* 0x000fd800078e00ff */
[----:B------:R-:W-:Y:S05]  /*5310*/  WARPSYNC.COLLECTIVE R21, `(.L_x_78) ;  /* 0x0000000015087348 */ /* 0x000fea0003c00000 */
[----:B------:R-:W-:Y:S01]  /*5320*/  VOTE.ANY P0, P0 ;  /* 0x0000000000ff7806 */ /* 0x000fe20000000100 */
[----:B------:R-:W-:-:S12]  /*5330*/  ENDCOLLECTIVE ;  /* 0x000000000000791b */ /* 0x000fd80003800000 */
.L_x_78:
[----:B------:R-:W-:Y:S05]  /*5340*/  BSYNC B0 ;  /* 0x0000000000007941 */ /* 0x000fea0003800000 */
.L_x_77:
[----:B------:R-:W-:Y:S05]  /*5350*/  BRA `(.L_x_79) ;  /* 0xffffffe000a07947 */ /* 0x000fea000383ffff */
.L_x_28:
[----:B------:R-:W-:Y:S01]  /*5360*/  BSSY B0, `(.L_x_80) ;  /* 0x0000006000007945 */ /* 0x000fe20003800000 */
[----:B------:R-:W-:Y:S01]  /*5370*/  PLOP3.LUT P0, PT, P0, PT, PT, 0x8, 0x80 ;  /* 0x000000000080781c */ /* 0x000fe2000070e170 */
[----:B------:R-:W-:-:S12]  /*5380*/  IMAD.MOV.U32 R21, RZ, RZ, -0x1 ;  /* 0xffffffffff157424 */ /* 0x000fd800078e00ff */
[----:B------:R-:W-:Y:S05]  /*5390*/  WARPSYNC.COLLECTIVE R21, `(.L_x_81) ;  /* 0x0000000015087348 */ /* 0x000fea0003c00000 */
[----:B------:R-:W-:Y:S01]  /*53a0*/  VOTE.ANY P0, P0 ;  /* 0x0000000000ff7806 */ /* 0x000fe20000000100 */
[----:B------:R-:W-:-:S12]  /*53b0*/  ENDCOLLECTIVE ;  /* 0x000000000000791b */ /* 0x000fd80003800000 */
.L_x_81:
[----:B------:R-:W-:Y:S05]  /*53c0*/  BSYNC B0 ;  /* 0x0000000000007941 */ /* 0x000fea0003800000 */
.L_x_80:
[----:B------:R-:W-:Y:S05]  /*53d0*/  BRA `(.L_x_82) ;  /* 0xffffffe000f47947 */ /* 0x000fea000383ffff */
.L_x_30:
[----:B------:R-:W-:Y:S01]  /*53e0*/  BSSY B0, `(.L_x_83) ;  /* 0x0000006000007945 */ /* 0x000fe20003800000 */
[----:B------:R-:W-:Y:S01]  /*53f0*/  PLOP3.LUT P0, PT, P0, PT, PT, 0x8, 0x80 ;  /* 0x000000000080781c */ /* 0x000fe2000070e170 */
[----:B------:R-:W-:-:S12]  /*5400*/  IMAD.MOV.U32 R21, RZ, RZ, -0x1 ;  /* 0xffffffffff157424 */ /* 0x000fd800078e00ff */
[----:B------:R-:W-:Y:S05]  /*5410*/  WARPSYNC.COLLECTIVE R21, `(.L_x_84) ;  /* 0x0000000015087348 */ /* 0x000fea0003c00000 */
[----:B------:R-:W-:Y:S01]  /*5420*/  VOTE.ANY R21, PT, P0 ;  /* 0x0000000000157806 */ /* 0x000fe200000e0100 */
[----:B------:R-:W-:Y:S06]  /*5430*/  ENDCOLLECTIVE ;  /* 0x000000000000791b */ /* 0x000fec0003800000 */
.L_x_84:
[----:B------:R-:W-:Y:S05]  /*5440*/  BSYNC B0 ;  /* 0x0000000000007941 */ /* 0x000fea0003800000 */
.L_x_83:
[----:B------:R-:W-:Y:S01]  /*5450*/  LOP3.LUT R21, R21, 0x80000000, R53, 0xec, !PT ;  /* 0x8000000015157812 */ /* 0x000fe200078eec35 */
[----:B------:R-:W-:Y:S02]  /*5460*/  IMAD.MOV.U32 R20, RZ, RZ, R25 ;  /* 0x000000ffff147224 */ /* 0x000fe400078e0019 */
[----:B------:R-:W-:Y:S02]  /*5470*/  IMAD.MOV.U32 R17, RZ, RZ, 0x1 ;  /* 0x00000001ff117424 */ /* 0x000fe400078e00ff */
[----:B------:R-:W-:Y:S02]  /*5480*/  VIADD R16, R21, 0xffffffff ;  /* 0xffffffff15107836 */ /* 0x000fe40000000000 */
[----:B------:R-:W-:-:S03]  /*5490*/  VIADD R23, R23, 0xffffffe0 ;  /* 0xffffffe017177836 */ /* 0x000fc60000000000 */
[----:B------:R-:W-:Y:S01]  /*54a0*/  LOP3.LUT R16, R21, R16, RZ, 0xc, !PT ;  /* 0x0000001015107212 */ /* 0x000fe200078e0cff */
[----:B------:R-:W-:-:S05]  /*54b0*/  IMAD.MOV.U32 R21, RZ, RZ, -0x1 ;  /* 0xffffffffff157424 */ /* 0x000fca00078e00ff */
[----:B------:R-:W0:Y:S02]  /*54c0*/  POPC R16, R16 ;  /* 0x0000001000107309 */ /* 0x000e240000000000 */
[----:B0-----:R-:W-:Y:S05]  /*54d0*/  WARPSYNC.COLLECTIVE R21, `(.L_x_85) ;  /* 0x0000000015087348 */ /* 0x001fea0003c00000 */
[----:B0-----:R0:W1:Y:S02]  /*54e0*/  SHFL.DOWN P2, R22, R20, R17, R16 ;  /* 0x0800001114167389 */ /* 0x0010640000040010 */
[----:B01----:R-:W-:Y:S05]  /*54f0*/  ENDCOLLECTIVE ;  /* 0x000000000000791b */ /* 0x003fea0003800000 */
.L_x_85:
[----:B------:R-:W-:Y:S01]  /*5500*/  ISETP.GE.AND P0, PT, R3, R16, PT ;  /* 0x000000100300720c */ /* 0x000fe20003f06270 */
[----:B------:R-:W-:-:S03]  /*5510*/  IMAD.MOV.U32 R17, RZ, RZ, 0x2 ;  /* 0x00000002ff117424 */ /* 0x000fc600078e00ff */
[----:B------:R-:W-:-:S05]  /*5520*/  SEL R22, R22, RZ, !P0 ;  /* 0x000000ff16167207 */ /* 0x000fca0004000000 */
[----:B------:R-:W-:Y:S02]  /*5530*/  IMAD.IADD R25, R22, 0x1, R25 ;  /* 0x0000000116197824 */ /* 0x000fe400078e0219 */
[----:B------:R-:W-:Y:S02]  /*5540*/  VIADD R22, R3, 0x2 ;  /* 0x0000000203167836 */ /* 0x000fe40000000000 */
[----:B------:R-:W-:-:S03]  /*5550*/  IMAD.MOV.U32 R20, RZ, RZ, R25 ;  /* 0x000000ffff147224 */ /* 0x000fc600078e0019 */
[----:B------:R-:W-:-:S13]  /*5560*/  ISETP.GT.AND P0, PT, R22, R16, PT ;  /* 0x000000101600720c */ /* 0x000fda0003f04270 */
[----:B------:R-:W-:Y:S05]  /*5570*/  WARPSYNC.COLLECTIVE R21, `(.L_x_86) ;  /* 0x0000000015087348 */ /* 0x000fea0003c00000 */
[----:B------:R0:W1:Y:S02]  /*5580*/  SHFL.DOWN P2, R22, R20, R17, R16 ;  /* 0x0800001114167389 */ /* 0x0000640000040010 */
[----:B01----:R-:W-:Y:S05]  /*5590*/  ENDCOLLECTIVE ;  /* 0x000000000000791b */ /* 0x003fea0003800000 */
.L_x_86:
[----:B------:R-:W-:Y:S01]  /*55a0*/  IMAD.MOV.U32 R17, RZ, RZ, 0x4 ;  /* 0x00000004ff117424 */ /* 0x000fe200078e00ff */
        /* <DEDUP_REMOVED lines=8> */
.L_x_87:
        /* <DEDUP_REMOVED lines=9> */
.L_x_88:
[----:B------:R-:W-:Y:S01]  /*56c0*/  IMAD.MOV.U32 R17, RZ, RZ, 0x10 ;  /* 0x00000010ff117424 */ /* 0x000fe200078e00ff */
[----:B------:R-:W-:-:S05]  /*56d0*/  SEL R22, R22, RZ, !P0 ;  /* 0x000000ff16167207 */ /* 0x000fca0004000000 */
[----:B------:R-:W-:-:S04]  /*56e0*/  IMAD.IADD R25, R25, 0x1, R22 ;  /* 0x0000000119197824 */ /* 0x000fc800078e0216 */
[----:B------:R-:W-:-:S07]  /*56f0*/  IMAD.MOV.U32 R20, RZ, RZ, R25 ;  /* 0x000000ffff147224 */ /* 0x000fce00078e0019 */
[----:B------:R-:W-:Y:S05]  /*5700*/  WARPSYNC.COLLECTIVE R21, `(.L_x_89) ;  /* 0x0000000015087348 */ /* 0x000fea0003c00000 */
[----:B------:R0:W1:Y:S02]  /*5710*/  SHFL.DOWN P2, R22, R20, R17, R16 ;  /* 0x0800001114167389 */ /* 0x0000640000040010 */
[----:B01----:R-:W-:Y:S05]  /*5720*/  ENDCOLLECTIVE ;  /* 0x000000000000791b */ /* 0x003fea0003800000 */
.L_x_89:
[----:B------:R-:W-:-:S05]  /*5730*/  VIADD R17, R3, 0x10 ;  /* 0x0000001003117836 */ /* 0x000fca0000000000 */
[----:B------:R-:W-:-:S04]  /*5740*/  ISETP.GT.AND P0, PT, R17, R16, PT ;  /* 0x000000101100720c */ /* 0x000fc80003f04270 */
[----:B------:R-:W-:Y:S02]  /*5750*/  SEL R22, R22, RZ, !P0 ;  /* 0x000000ff16167207 */ /* 0x000fe40004000000 */
[----:B------:R-:W-:Y:S02]  /*5760*/  ISETP.NE.AND P0, PT, R24, 0x65, PT ;  /* 0x000000651800780c */ /* 0x000fe40003f05270 */
[----:B------:R-:W-:-:S11]  /*5770*/  IADD3 R42, PT, PT, R25, R22, R42 ;  /* 0x00000016192a7210 */ /* 0x000fd60007ffe02a */
[----:B------:R-:W-:Y:S05]  /*5780*/  WARPSYNC.COLLECTIVE R21, `(.L_x_90) ;  /* 0x0000000015087348 */ /* 0x000fea0003c00000 */
[----:B------:R-:W-:Y:S01]  /*5790*/  VOTE.ALL P0, P0 ;  /* 0x0000000000ff7806 */ /* 0x000fe20000000000 */
[----:B------:R-:W-:-:S12]  /*57a0*/  ENDCOLLECTIVE ;  /* 0x000000000000791b */ /* 0x000fd80003800000 */
.L_x_90:
[----:B------:R-:W-:Y:S05]  /*57b0*/  BRA `(.L_x_91) ;  /* 0xffffffe0008c7947 */ /* 0x000fea000383ffff */
.L_x_92:
[----:B------:R-:W-:-:S00]  /*57c0*/  BRA `(.L_x_92) ;  /* 0xfffffffc00fc7947 */ /* 0x000fc0000383ffff */
[----:B------:R-:W-:-:S00]  /*57d0*/  NOP ;  /* 0x0000000000007918 */ /* 0x000fc00000000000 */
        /* <DEDUP_REMOVED lines=10> */
.L_x_108:


//--------------------- .text._ZN3cub18CUB_300001_SM_10006detail4scan20DeviceScanInitKernelINS0_13ScanTileStateIiLb1EEEEEvT_i --------------------------
	.section	.text._ZN3cub18CUB_300001_SM_10006detail4scan20DeviceScanInitKernelINS0_13ScanTileStateIiLb1EEEEEvT_i,"ax",@progbits
	.align	128
        .global         _ZN3cub18CUB_300001_SM_10006detail4scan20DeviceScanInitKernelINS0_13ScanTileStateIiLb1EEEEEvT_i
        .type           _ZN3cub18CUB_300001_SM_10006detail4scan20DeviceScanInitKernelINS0_13ScanTileStateIiLb1EEEEEvT_i,@function
        .size           _ZN3cub18CUB_300001_SM_10006detail4scan20DeviceScanInitKernelINS0_13ScanTileStateIiLb1EEEEEvT_i,(.L_x_109 - _ZN3cub18CUB_300001_SM_10006detail4scan20DeviceScanInitKernelINS0_13ScanTileStateIiLb1EEEEEvT_i)
        .other          _ZN3cub18CUB_300001_SM_10006detail4scan20DeviceScanInitKernelINS0_13ScanTileStateIiLb1EEEEEvT_i,@"STO_CUDA_ENTRY STV_DEFAULT"
_ZN3cub18CUB_300001_SM_10006detail4scan20DeviceScanInitKernelINS0_13ScanTileStateIiLb1EEEEEvT_i:
.text._ZN3cub18CUB_300001_SM_10006detail4scan20DeviceScanInitKernelINS0_13ScanTileStateIiLb1EEEEEvT_i:
[----:B------:R-:W-:Y:S01]  /*0000*/  LDC R1, c[0x0][0x37c] ;  /* 0x0000df00ff017b82 */ /* 0x000fe20000000800 */
[----:B------:R-:W0:Y:S07]  /*0010*/  S2R R0, SR_TID.X ;  /* 0x0000000000007919 */ /* 0x000e2e0000002100 */
[----:B------:R-:W1:Y:S01]  /*0020*/  S2UR UR6, SR_CTAID.X ;  /* 0x00000000000679c3 */ /* 0x000e620000002500 */
[----:B------:R-:W2:Y:S07]  /*0030*/  LDCU UR4, c[0x0][0x388] ;  /* 0x00007100ff0477ac */ /* 0x000eae0008000800 */
[----:B------:R-:W1:Y:S01]  /*0040*/  LDC R5, c[0x0][0x360] ;  /* 0x0000d800ff057b82 */ /* 0x000e620000000800 */
[----:B0-----:R-:W-:Y:S01]  /*0050*/  ISETP.GT.U32.AND P0, PT, R0, 0x1f, PT ;  /* 0x0000001f0000780c */ /* 0x001fe20003f04070 */
[----:B-1----:R-:W-:-:S03]  /*0060*/  IMAD R5, R5, UR6, R0 ;  /* 0x0000000605057c24 */ /* 0x002fc6000f8e0200 */
[----:B------:R-:W-:Y:S02]  /*0070*/  ISETP.NE.OR P0, PT, RZ, UR6, P0 ;  /* 0x00000006ff007c0c */ /* 0x000fe40008705670 */
[----:B--2---:R-:W-:Y:S01]  /*0080*/  ISETP.GE.AND P1, PT, R5, UR4, PT ;  /* 0x0000000405007c0c */ /* 0x004fe2000bf26270 */
[----:B------:R-:W0:-:S12]  /*0090*/  LDCU.64 UR4, c[0x0][0x358] ;  /* 0x00006b00ff0477ac */ /* 0x000e180008000a00 */
[----:B------:R-:W1:Y:S01]  /*00a0*/  @!P1 LDC.64 R2, c[0x0][0x380] ;  /* 0x0000e000ff029b82 */ /* 0x000e620000000a00 */
[----:B------:R-:W-:Y:S01]  /*00b0*/  @!P1 MOV R4, 0x63 ;  /* 0x0000006300049802 */ /* 0x000fe20000000f00 */
[----:B-1----:R-:W-:-:S04]  /*00c0*/  @!P1 IMAD.WIDE R2, R5, 0x8, R2 ;  /* 0x0000000805029825 */ /* 0x002fc800078e0202 */
[----:B------:R-:W-:-:S05]  /*00d0*/  HFMA2 R5, -RZ, RZ, 0, 0 ;  /* 0x00000000ff057431 */ /* 0x000fca00000001ff */
[----:B0-----:R0:W-:Y:S01]  /*00e0*/  @!P1 STG.E.64 desc[UR4][R2.64+0x100], R4 ;  /* 0x0001000402009986 */ /* 0x0011e2000c101b04 */
[----:B------:R-:W-:Y:S05]  /*00f0*/  @P0 EXIT ;  /* 0x000000000000094d */ /* 0x000fea0003800000 */
[----:B0-----:R-:W0:Y:S02]  /*0100*/  LDC.64 R2, c[0x0][0x380] ;  /* 0x0000e000ff027b82 */ /* 0x001e240000000a00 */
[----:B0-----:R-:W-:-:S05]  /*0110*/  IMAD.WIDE.U32 R2, R0, 0x8, R2 ;  /* 0x0000000800027825 */ /* 0x001fca00078e0002 */
[----:B------:R-:W-:Y:S01]  /*0120*/  STG.E.64 desc[UR4][R2.64], RZ ;  /* 0x000000ff02007986 */ /* 0x000fe2000c101b04 */
[----:B------:R-:W-:Y:S05]  /*0130*/  EXIT ;  /* 0x000000000000794d */ /* 0x000fea0003800000 */
.L_x_93:
        /* <DEDUP_REMOVED lines=12> */
.L_x_109:


//--------------------- .text._ZN3cub18CUB_300001_SM_10006detail11EmptyKernelIvEEvv --------------------------
	.section	.text._ZN3cub18CUB_300001_SM_10006detail11EmptyKernelIvEEvv,"ax",@progbits
	.align	128
        .global         _ZN3cub18CUB_300001_SM_10006detail11EmptyKernelIvEEvv
        .type           _ZN3cub18CUB_300001_SM_10006detail11EmptyKernelIvEEvv,@function
        .size           _ZN3cub18CUB_300001_SM_10006detail11EmptyKernelIvEEvv,(.L_x_110 - _ZN3cub18CUB_300001_SM_10006detail11EmptyKernelIvEEvv)
        .other          _ZN3cub18CUB_300001_SM_10006detail11EmptyKernelIvEEvv,@"STO_CUDA_ENTRY STV_DEFAULT"
_ZN3cub18CUB_300001_SM_10006detail11EmptyKernelIvEEvv:
.text._ZN3cub18CUB_300001_SM_10006detail11EmptyKernelIvEEvv:
[----:B------:R-:W-:Y:S01]  /*0000*/  LDC R1, c[0x0][0x37c] ;  /* 0x0000df00ff017b82 */ /* 0x000fe20000000800 */
[----:B------:R-:W-:Y:S05]  /*0010*/  EXIT ;  /* 0x000000000000794d */ /* 0x000fea0003800000 */
.L_x_94:
        /* <DEDUP_REMOVED lines=14> */
.L_x_110:


//--------------------- .text._Z13PlaceElementsPiS_S_i --------------------------
	.section	.text._Z13PlaceElementsPiS_S_i,"ax",@progbits
	.align	128
        .global         _Z13PlaceElementsPiS_S_i
        .type           _Z13PlaceElementsPiS_S_i,@function
        .size           _Z13PlaceElementsPiS_S_i,(.L_x_111 - _Z13PlaceElementsPiS_S_i)
        .other          _Z13PlaceElementsPiS_S_i,@"STO_CUDA_ENTRY STV_DEFAULT"
_Z13PlaceElementsPiS_S_i:
.text._Z13PlaceElementsPiS_S_i:
[----:B------:R-:W-:Y:S01]  /*0000*/  LDC R1, c[0x0][0x37c] ;  /* 0x0000df00ff017b82 */ /* 0x000fe20000000800 */
[----:B------:R-:W0:Y:S07]  /*0010*/  S2R R0, SR_TID.X ;  /* 0x0000000000007919 */ /* 0x000e2e0000002100 */
[----:B------:R-:W0:Y:S01]  /*0020*/  S2UR UR4, SR_CTAID.X ;  /* 0x00000000000479c3 */ /* 0x000e220000002500 */
[----:B------:R-:W1:Y:S07]  /*0030*/  LDCU UR5, c[0x0][0x398] ;  /* 0x00007300ff0577ac */ /* 0x000e6e0008000800 */
[----:B------:R-:W0:Y:S02]  /*0040*/  LDC R5, c[0x0][0x360] ;  /* 0x0000d800ff057b82 */ /* 0x000e240000000800 */
[----:B0-----:R-:W-:-:S05]  /*0050*/  IMAD R5, R5, UR4, R0 ;  /* 0x0000000405057c24 */ /* 0x001fca000f8e0200 */
[----:B-1----:R-:W-:-:S13]  /*0060*/  ISETP.GE.AND P0, PT, R5, UR5, PT ;  /* 0x0000000505007c0c */ /* 0x002fda000bf06270 */
[----:B------:R-:W-:Y:S05]  /*0070*/  @P0 EXIT ;  /* 0x000000000000094d */ /* 0x000fea0003800000 */
[----:B------:R-:W0:Y:S01]  /*0080*/  LDC.64 R2, c[0x0][0x380] ;  /* 0x0000e000ff027b82 */ /* 0x000e220000000a00 */
[----:B------:R-:W1:Y:S01]  /*0090*/  LDCU.64 UR4, c[0x0][0x358] ;  /* 0x00006b00ff0477ac */ /* 0x000e620008000a00 */
[----:B------:R-:W-:-:S06]  /*00a0*/  MOV R9, 0xffffffff ;  /* 0xffffffff00097802 */ /* 0x000fcc0000000f00 */
[----:B------:R-:W2:Y:S01]  /*00b0*/  LDC.64 R6, c[0x0][0x388] ;  /* 0x0000e200ff067b82 */ /* 0x000ea20000000a00 */
[----:B0-----:R-:W-:-:S07]  /*00c0*/  IMAD.WIDE R2, R5, 0x4, R2 ;  /* 0x0000000405027825 */ /* 0x001fce00078e0202 */
[----:B------:R-:W0:Y:S01]  /*00d0*/  LDC.64 R4, c[0x0][0x390] ;  /* 0x0000e400ff047b82 */ /* 0x000e220000000a00 */
[----:B-1----:R-:W0:Y:S02]  /*00e0*/  LDG.E R3, desc[UR4][R2.64] ;  /* 0x0000000402037981 */ /* 0x002e24000c1e1900 */
[----:B0-----:R-:W-:-:S06]  /*00f0*/  IMAD.WIDE R4, R3, 0x4, R4 ;  /* 0x0000000403047825 */ /* 0x001fcc00078e0204 */
[----:B------:R-:W2:Y:S02]  /*0100*/  ATOMG.E.ADD.STRONG.GPU PT, R5, desc[UR4][R4.64], R9 ;  /* 0x80000009040579a8 */ /* 0x000ea400081ef104 */
[----:B--2---:R-:W-:-:S05]  /*0110*/  IMAD.WIDE R6, R5, 0x4, R6 ;  /* 0x0000000405067825 */ /* 0x004fca00078e0206 */
[----:B------:R-:W-:Y:S01]  /*0120*/  STG.E desc[UR4][R6.64+-0x4], R3 ;  /* 0xfffffc0306007986 */ /* 0x000fe2000c101904 */
[----:B------:R-:W-:Y:S05]  /*0130*/  EXIT ;  /* 0x000000000000794d */ /* 0x000fea0003800000 */
.L_x_95:
        /* <DEDUP_REMOVED lines=12> */
.L_x_111:


//--------------------- .text._Z16CountOccurrencesPiS_i --------------------------
	.section	.text._Z16CountOccurrencesPiS_i,"ax",@progbits
	.align	128
        .global         _Z16CountOccurrencesPiS_i
        .type           _Z16CountOccurrencesPiS_i,@function
        .size           _Z16CountOccurrencesPiS_i,(.L_x_112 - _Z16CountOccurrencesPiS_i)
        .other          _Z16CountOccurrencesPiS_i,@"STO_CUDA_ENTRY STV_DEFAULT"
_Z16CountOccurrencesPiS_i:
.text._Z16CountOccurrencesPiS_i:
        /* <DEDUP_REMOVED lines=10> */
[----:B0-----:R-:W-:-:S06]  /*00a0*/  IMAD.WIDE R2, R5, 0x4, R2 ;  /* 0x0000000405027825 */ /* 0x001fcc00078e0202 */
[----:B------:R-:W0:Y:S01]  /*00b0*/  LDC.64 R4, c[0x0][0x388] ;  /* 0x0000e200ff047b82 */ /* 0x000e220000000a00 */
[----:B-1----:R-:W0:Y:S01]  /*00c0*/  LDG.E R3, desc[UR4][R2.64] ;  /* 0x0000000402037981 */ /* 0x002e22000c1e1900 */
[----:B------:R-:W-:Y:S02]  /*00d0*/  HFMA2 R7, -RZ, RZ, 0, 5.9604644775390625e-08 ;  /* 0x00000001ff077431 */ /* 0x000fe400000001ff */
[----:B0-----:R-:W-:-:S05]  /*00e0*/  IMAD.WIDE R4, R3, 0x4, R4 ;  /* 0x0000000403047825 */ /* 0x001fca00078e0204 */
[----:B------:R-:W-:Y:S01]  /*00f0*/  REDG.E.ADD.STRONG.GPU desc[UR4][R4.64], R7 ;  /* 0x000000070400798e */ /* 0x000fe2000c12e104 */
[----:B------:R-:W-:Y:S05]  /*0100*/  EXIT ;  /* 0x000000000000794d */ /* 0x000fea0003800000 */
.L_x_96:
        /* <DEDUP_REMOVED lines=15> */
.L_x_112:


//--------------------- .text._Z15InitializeArrayPiii --------------------------
	.section	.text._Z15InitializeArrayPiii,"ax",@progbits
	.align	128
        .global         _Z15InitializeArrayPiii
        .type           _Z15InitializeArrayPiii,@function
        .size           _Z15InitializeArrayPiii,(.L_x_113 - _Z15InitializeArrayPiii)
        .other          _Z15InitializeArrayPiii,@"STO_CUDA_ENTRY STV_DEFAULT"
_Z15InitializeArrayPiii:
.text._Z15InitializeArrayPiii:
        /* <DEDUP_REMOVED lines=9> */
[----:B------:R-:W1:Y:S07]  /*0090*/  LDCU.64 UR4, c[0x0][0x358] ;  /* 0x00006b00ff0477ac */ /* 0x000e6e0008000a00 */
[----:B------:R-:W1:Y:S01]  /*00a0*/  LDC R7, c[0x0][0x38c] ;  /* 0x0000e300ff077b82 */ /* 0x000e620000000800 */
[----:B0-----:R-:W-:-:S05]  /*00b0*/  IMAD.WIDE R2, R5, 0x4, R2 ;  /* 0x0000000405027825 */ /* 0x001fca00078e0202 */
[----:B-1----:R-:W-:Y:S01]  /*00c0*/  STG.E desc[UR4][R2.64], R7 ;  /* 0x0000000702007986 */ /* 0x002fe2000c101904 */
[----:B------:R-:W-:Y:S05]  /*00d0*/  EXIT ;  /* 0x000000000000794d */ /* 0x000fea0003800000 */
.L_x_97:
        /* <DEDUP_REMOVED lines=10> */
.L_x_113:


//--------------------- .text._Z25GenerateRandomArrayKernelPiP17curandStateXORWOWiii --------------------------
	.section	.text._Z25GenerateRandomArrayKernelPiP17curandStateXORWOWiii,"ax",@progbits
	.align	128
        .global         _Z25GenerateRandomArrayKernelPiP17curandStateXORWOWiii
        .type           _Z25GenerateRandomArrayKernelPiP17curandStateXORWOWiii,@function
        .size           _Z25GenerateRandomArrayKernelPiP17curandStateXORWOWiii,(.L_x_114 - _Z25GenerateRandomArrayKernelPiP17curandStateXORWOWiii)
        .other          _Z25GenerateRandomArrayKernelPiP17curandStateXORWOWiii,@"STO_CUDA_ENTRY STV_DEFAULT"
_Z25GenerateRandomArrayKernelPiP17curandStateXORWOWiii:
.text._Z25GenerateRandomArrayKernelPiP17curandStateXORWOWiii:
        /* <DEDUP_REMOVED lines=10> */
[----:B------:R-:W2:Y:S01]  /*00a0*/  LDCU.64 UR8, c[0x0][0x390] ;  /* 0x00007200ff0877ac */ /* 0x000ea20008000a00 */
[----:B------:R-:W-:-:S05]  /*00b0*/  HFMA2 R21, -RZ, RZ, 0.1171875, 0 ;  /* 0x2f800000ff157431 */ /* 0x000fca00000001ff */
[----:B------:R-:W3:Y:S01]  /*00c0*/  LDC.64 R18, c[0x0][0x380] ;  /* 0x0000e000ff127b82 */ /* 0x000ee20000000a00 */
[----:B0-----:R-:W-:-:S05]  /*00d0*/  IMAD.WIDE R2, R0, 0x30, R2 ;  /* 0x0000003000027825 */ /* 0x001fca00078e0202 */
[----:B-1----:R-:W4:Y:S04]  /*00e0*/  LDG.E.64 R16, desc[UR6][R2.64] ;  /* 0x0000000602107981 */ /* 0x002f28000c1e1b00 */
[----:B------:R-:W5:Y:S04]  /*00f0*/  LDG.E.64 R8, desc[UR6][R2.64+0x10] ;  /* 0x0000100602087981 */ /* 0x000f68000c1e1b00 */
[----:B------:R-:W5:Y:S04]  /*0100*/  LDG.E.64 R10, desc[UR6][R2.64+0x8] ;  /* 0x00000806020a7981 */ /* 0x000f68000c1e1b00 */
[----:B------:R-:W5:Y:S04]  /*0110*/  LDG.E.64 R6, desc[UR6][R2.64+0x18] ;  /* 0x0000180602067981 */ /* 0x000f68000c1e1b00 */
[----:B------:R-:W5:Y:S04]  /*0120*/  LDG.E.64 R4, desc[UR6][R2.64+0x28] ;  /* 0x0000280602047981 */ /* 0x000f68000c1e1b00 */
[----:B------:R-:W5:Y:S01]  /*0130*/  LDG.E R13, desc[UR6][R2.64+0x20] ;  /* 0x00002006020d7981 */ /* 0x000f62000c1e1900 */
[----:B--2---:R-:W-:Y:S01]  /*0140*/  UIADD3 UR4, UPT, UPT, UR9, 0x1, -UR8 ;  /* 0x0000000109047890 */ /* 0x004fe2000fffe808 */
[----:B---3--:R-:W-:Y:S01]  /*0150*/  IMAD.WIDE R18, R0, 0x4, R18 ;  /* 0x0000000400127825 */ /* 0x008fe200078e0212 */
[----:B----4-:R-:W-:-:S02]  /*0160*/  SHF.R.U32.HI R12, RZ, 0x2, R17 ;  /* 0x00000002ff0c7819 */ /* 0x010fc40000011611 */
[----:B------:R-:W-:Y:S02]  /*0170*/  IADD3 R16, PT, PT, R16, 0x587c5, RZ ;  /* 0x000587c510107810 */ /* 0x000fe40007ffe0ff */
[----:B------:R-:W-:Y:S01]  /*0180*/  LOP3.LUT R12, R12, R17, RZ, 0x3c, !PT ;  /* 0x000000110c0c7212 */ /* 0x000fe200078e3cff */
[----:B-----5:R-:W-:Y:S01]  /*0190*/  IMAD.SHL.U32 R14, R9, 0x10, RZ ;  /* 0x00000010090e7824 */ /* 0x020fe200078e00ff */
[----:B------:R-:W-:Y:S02]  /*01a0*/  I2FP.F32.S32 R17, UR4 ;  /* 0x0000000400117c45 */ /* 0x000fe40008201400 */
[----:B------:R-:W-:Y:S01]  /*01b0*/  MOV R23, R8 ;  /* 0x0000000800177202 */ /* 0x000fe20000000f00 */
[----:B------:R-:W-:Y:S01]  /*01c0*/  IMAD.SHL.U32 R15, R12, 0x2, RZ ;  /* 0x000000020c0f7824 */ /* 0x000fe200078e00ff */
[----:B------:R-:W-:-:S04]  /*01d0*/  MOV R22, R11 ;  /* 0x0000000b00167202 */ /* 0x000fc80000000f00 */
[----:B------:R-:W-:Y:S01]  /*01e0*/  LOP3.LUT R15, R9, R14, R15, 0x96, !PT ;  /* 0x0000000e090f7212 */ /* 0x000fe200078e960f */
[----:B------:R-:W-:-:S03]  /*01f0*/  IMAD.MOV.U32 R14, RZ, RZ, R9 ;  /* 0x000000ffff0e7224 */ /* 0x000fc600078e0009 */
[----:B------:R-:W-:-:S05]  /*0200*/  LOP3.LUT R15, R15, R12, RZ, 0x3c, !PT ;  /* 0x0000000c0f0f7212 */ /* 0x000fca00078e3cff */
[----:B------:R-:W-:-:S05]  /*0210*/  IMAD.IADD R12, R15, 0x1, R16 ;  /* 0x000000010f0c7824 */ /* 0x000fca00078e0210 */
[----:B------:R-:W-:-:S05]  /*0220*/  I2FP.F32.U32 R12, R12 ;  /* 0x0000000c000c7245 */ /* 0x000fca0000201000 */
[----:B------:R-:W-:-:S04]  /*0230*/  FFMA R12, R12, R21, 1.1641532182693481445e-10 ;  /* 0x2f0000000c0c7423 */ /* 0x000fc80000000015 */
[----:B------:R-:W-:Y:S01]  /*0240*/  FMUL R12, R12, R17 ;  /* 0x000000110c0c7220 */ /* 0x000fe20000400000 */
[----:B------:R-:W-:-:S05]  /*0250*/  IMAD.MOV.U32 R17, RZ, RZ, R10 ;  /* 0x000000ffff117224 */ /* 0x000fca00078e000a */
[----:B------:R-:W0:Y:S02]  /*0260*/  F2I.TRUNC.NTZ R12, R12 ;  /* 0x0000000c000c7305 */ /* 0x000e24000020f100 */
[----:B0-----:R-:W-:-:S05]  /*0270*/  VIADD R21, R12, UR8 ;  /* 0x000000080c157c36 */ /* 0x001fca0008000000 */
[----:B------:R-:W-:Y:S04]  /*0280*/  STG.E desc[UR6][R18.64], R21 ;  /* 0x0000001512007986 */ /* 0x000fe8000c101906 */
[----:B------:R-:W-:Y:S04]  /*0290*/  STG.E.64 desc[UR6][R2.64], R16 ;  /* 0x0000001002007986 */ /* 0x000fe8000c101b06 */
[----:B------:R-:W-:Y:S04]  /*02a0*/  STG.E.64 desc[UR6][R2.64+0x8], R22 ;  /* 0x0000081602007986 */ /* 0x000fe8000c101b06 */
[----:B------:R-:W-:Y:S04]  /*02b0*/  STG.E.64 desc[UR6][R2.64+0x10], R14 ;  /* 0x0000100e02007986 */ /* 0x000fe8000c101b06 */
[----:B------:R-:W-:Y:S04]  /*02c0*/  STG.E.64 desc[UR6][R2.64+0x18], R6 ;  /* 0x0000180602007986 */ /* 0x000fe8000c101b06 */
[----:B------:R-:W-:Y:S04]  /*02d0*/  STG.E.64 desc[UR6][R2.64+0x28], R4 ;  /* 0x0000280402007986 */ /* 0x000fe8000c101b06 */
[----:B------:R-:W-:Y:S01]  /*02e0*/  STG.E desc[UR6][R2.64+0x20], R13 ;  /* 0x0000200d02007986 */ /* 0x000fe2000c101906 */
[----:B------:R-:W-:Y:S05]  /*02f0*/  EXIT ;  /* 0x000000000000794d */ /* 0x000fea0003800000 */
.L_x_98:
        /* <DEDUP_REMOVED lines=16> */
.L_x_114:


//--------------------- .text._Z16InitCurandStatesP17curandStateXORWOWmi --------------------------
	.section	.text._Z16InitCurandStatesP17curandStateXORWOWmi,"ax",@progbits
	.align	128
        .global         _Z16InitCurandStatesP17curandStateXORWOWmi
        .type           _Z16InitCurandStatesP17curandStateXORWOWmi,@function
        .size           _Z16InitCurandStatesP17curandStateXORWOWmi,(.L_x_115 - _Z16InitCurandStatesP17curandStateXORWOWmi)
        .other          _Z16InitCurandStatesP17curandStateXORWOWmi,@"STO_CUDA_ENTRY STV_DEFAULT"
_Z16InitCurandStatesP17curandStateXORWOWmi:
.text._Z16InitCurandStatesP17curandStateXORWOWmi:
        /* <DEDUP_REMOVED lines=10> */
[----:B------:R-:W-:Y:S01]  /*00a0*/  ISETP.NE.AND P0, PT, R13, RZ, PT ;  /* 0x000000ff0d00720c */ /* 0x000fe20003f05270 */
[----:B------:R-:W-:Y:S05]  /*00b0*/  BSSY.RECONVERGENT B0, `(.L_x_99) ;  /* 0x00000e1000007945 */ /* 0x000fea0003800200 */
[----:B------:R-:W2:Y:S01]  /*00c0*/  LDC.64 R6, c[0x0][0x380] ;  /* 0x0000e000ff067b82 */ /* 0x000ea20000000a00 */
[----:B0-----:R-:W-:Y:S02]  /*00d0*/  LOP3.LUT R0, R2, 0xaad26b49, RZ, 0x3c, !PT ;  /* 0xaad26b4902007812 */ /* 0x001fe400078e3cff */
[----:B------:R-:W-:-:S03]  /*00e0*/  LOP3.LUT R2, R3, 0xf7dcefdd, RZ, 0x3c, !PT ;  /* 0xf7dcefdd03027812 */ /* 0x000fc600078e3cff */
[----:B------:R-:W-:Y:S02]  /*00f0*/  IMAD R0, R0, 0x4182bed5, RZ ;  /* 0x4182bed500007824 */ /* 0x000fe400078e02ff */
[----:B------:R-:W-:Y:S02]  /*0100*/  IMAD R3, R2, -0x658354e5, RZ ;  /* 0x9a7cab1b02037824 */ /* 0x000fe400078e02ff */
[----:B--2---:R-:W-:Y:S01]  /*0110*/  IMAD.WIDE R6, R13, 0x30, R6 ;  /* 0x000000300d067825 */ /* 0x004fe200078e0206 */
[C---:B------:R-:W-:Y:S02]  /*0120*/  LOP3.LUT R8, R0.reuse, 0x159a55e5, RZ, 0x3c, !PT ;  /* 0x159a55e500087812 */ /* 0x040fe400078e3cff */
[C---:B------:R-:W-:Y:S01]  /*0130*/  IADD3 R4, PT, PT, R0.reuse, 0x64f0c9, R3 ;  /* 0x0064f0c900047810 */ /* 0x040fe20007ffe003 */
[C---:B------:R-:W-:Y:S01]  /*0140*/  VIADD R5, R0.reuse, 0x75bcd15 ;  /* 0x075bcd1500057836 */ /* 0x040fe20000000000 */
[----:B------:R-:W-:Y:S01]  /*0150*/  LOP3.LUT R10, R3, 0x5491333, RZ, 0x3c, !PT ;  /* 0x05491333030a7812 */ /* 0x000fe200078e3cff */
[----:B------:R-:W-:-:S02]  /*0160*/  VIADD R11, R0, 0x583f19 ;  /* 0x00583f19000b7836 */ /* 0x000fc40000000000 */
[----:B------:R-:W-:Y:S01]  /*0170*/  VIADD R9, R3, 0x1f123bb5 ;  /* 0x1f123bb503097836 */ /* 0x000fe20000000000 */
[----:B-1----:R0:W-:Y:S04]  /*0180*/  STG.E.64 desc[UR4][R6.64], R4 ;  /* 0x0000000406007986 */ /* 0x0021e8000c101b04 */
[----:B------:R0:W-:Y:S04]  /*0190*/  STG.E.64 desc[UR4][R6.64+0x8], R8 ;  /* 0x0000080806007986 */ /* 0x0001e8000c101b04 */
[----:B------:R0:W-:Y:S01]  /*01a0*/  STG.E.64 desc[UR4][R6.64+0x10], R10 ;  /* 0x0000100a06007986 */ /* 0x0001e2000c101b04 */
[----:B------:R-:W-:Y:S05]  /*01b0*/  @!P0 BRA `(.L_x_100) ;  /* 0x0000000c00408947 */ /* 0x000fea0003800000 */
[----:B------:R-:W-:Y:S01]  /*01c0*/  SHF.R.S32.HI R0, RZ, 0x1f, R13 ;  /* 0x0000001fff007819 */ /* 0x000fe2000001140d */
[----:B------:R-:W-:-:S07]  /*01d0*/  IMAD.MOV.U32 R12, RZ, RZ, RZ ;  /* 0x000000ffff0c7224 */ /* 0x000fce00078e00ff */
.L_x_106:
[----:B-1----:R-:W-:Y:S01]  /*01e0*/  LOP3.LUT R2, R13, 0x3, RZ, 0xc0, !PT ;  /* 0x000000030d027812 */ /* 0x002fe200078ec0ff */
[----:B------:R-:W-:Y:S03]  /*01f0*/  BSSY.RECONVERGENT B1, `(.L_x_101) ;  /* 0x00000c6000017945 */ /* 0x000fe60003800200 */
[----:B------:R-:W-:-:S04]  /*0200*/  ISETP.NE.U32.AND P0, PT, R2, RZ, PT ;  /* 0x000000ff0200720c */ /* 0x000fc80003f05070 */
[----:B------:R-:W-:-:S13]  /*0210*/  ISETP.NE.AND.EX P0, PT, RZ, RZ, PT, P0 ;  /* 0x000000ffff00720c */ /* 0x000fda0003f05300 */
[----:B------:R-:W-:Y:S05]  /*0220*/  @!P0 BRA `(.L_x_102) ;  /* 0x0000000c00088947 */ /* 0x000fea0003800000 */
[----:B0-----:R-:W0:Y:S01]  /*0230*/  LDC.64 R8, c[0x4][RZ] ;  /* 0x01000000ff087b82 */ /* 0x001e220000000a00 */
[----:B------:R-:W-:Y:S02]  /*0240*/  IMAD.MOV.U32 R14, RZ, RZ, RZ ;  /* 0x000000ffff0e7224 */ /* 0x000fe400078e00ff */
[----:B0-----:R-:W-:-:S07]  /*0250*/  IMAD.WIDE.U32 R8, R12, 0xc80, R8 ;  /* 0x00000c800c087825 */ /* 0x001fce00078e0008 */
.L_x_105:
[----:B-1----:R-:W-:Y:S01]  /*0260*/  IMAD.MOV.U32 R15, RZ, RZ, RZ ;  /* 0x000000ffff0f7224 */ /* 0x002fe200078e00ff */
[----:B------:R-:W-:Y:S01]  /*0270*/  CS2R R2, SRZ ;  /* 0x0000000000027805 */ /* 0x000fe2000001ff00 */
[----:B------:R-:W-:Y:S01]  /*0280*/  IMAD.MOV.U32 R17, RZ, RZ, RZ ;  /* 0x000000ffff117224 */ /* 0x000fe200078e00ff */
[----:B------:R-:W-:-:S07]  /*0290*/  CS2R R4, SRZ ;  /* 0x0000000000047805 */ /* 0x000fce000001ff00 */
.L_x_104:
[----:B------:R-:W-:-:S05]  /*02a0*/  IMAD.WIDE.U32 R10, R17, 0x4, R6 ;  /* 0x00000004110a7825 */ /* 0x000fca00078e0006 */
[----:B------:R0:W5:Y:S01]  /*02b0*/  LDG.E R16, desc[UR4][R10.64+0x4] ;  /* 0x000004040a107981 */ /* 0x000162000c1e1900 */
[----:B------:R-:W-:-:S07]  /*02c0*/  IMAD.MOV.U32 R19, RZ, RZ, RZ ;  /* 0x000000ffff137224 */ /* 0x000fce00078e00ff */
.L_x_103:
[----:B-----5:R-:W-:Y:S01]  /*02d0*/  SHF.R.U32.HI R24, RZ, R19, R16 ;  /* 0x00000013ff187219 */ /* 0x020fe20000011610 */
[----:B0-----:R-:W-:-:S03]  /*02e0*/  IMAD.SHL.U32 R10, R17, 0x20, RZ ;  /* 0x00000020110a7824 */ /* 0x001fc600078e00ff */
[----:B------:R-:W-:Y:S01]  /*02f0*/  LOP3.LUT R11, R24, 0x1, RZ, 0xc0, !PT ;  /* 0x00000001180b7812 */ /* 0x000fe200078ec0ff */
[----:B------:R-:W-:-:S03]  /*0300*/  IMAD.IADD R10, R10, 0x1, R19 ;  /* 0x000000010a0a7824 */ /* 0x000fc600078e0213 */
[----:B------:R-:W-:Y:S01]  /*0310*/  ISETP.NE.U32.AND P0, PT, R11, 0x1, PT ;  /* 0x000000010b00780c */ /* 0x000fe20003f05070 */
[----:B------:R-:W-:-:S03]  /*0320*/  IMAD R11, R10, 0x5, RZ ;  /* 0x000000050a0b7824 */ /* 0x000fc600078e02ff */
[----:B------:R-:W-:Y:S01]  /*0330*/  R2P PR, R24, 0x7e ;  /* 0x0000007e18007804 */ /* 0x000fe20000000000 */
[----:B------:R-:W-:-:S08]  /*0340*/  IMAD.WIDE.U32 R10, R11, 0x4, R8 ;  /* 0x000000040b0a7825 */ /* 0x000fd000078e0008 */
[----:B------:R-:W2:Y:S04]  /*0350*/  @!P0 LDG.E R18, desc[UR4][R10.64] ;  /* 0x000000040a128981 */ /* 0x000ea8000c1e1900 */
[----:B------:R-:W3:Y:S04]  /*0360*/  @!P0 LDG.E R20, desc[UR4][R10.64+0x10] ;  /* 0x000010040a148981 */ /* 0x000ee8000c1e1900 */
[----:B------:R-:W4:Y:S04]  /*0370*/  @P1 LDG.E R22, desc[UR4][R10.64+0x14] ;  /* 0x000014040a161981 */ /* 0x000f28000c1e1900 */
[----:B------:R-:W4:Y:S04]  /*0380*/  @P2 LDG.E R26, desc[UR4][R10.64+0x28] ;  /* 0x000028040a1a2981 */ /* 0x000f28000c1e1900 */
[----:B------:R-:W4:Y:S04]  /*0390*/  @!P0 LDG.E R21, desc[UR4][R10.64+0x4] ;  /* 0x000004040a158981 */ /* 0x000f28000c1e1900 */
[----:B------:R-:W4:Y:S04]  /*03a0*/  @!P0 LDG.E R23, desc[UR4][R10.64+0xc] ;  /* 0x00000c040a178981 */ /* 0x000f28000c1e1900 */
[----:B------:R-:W4:Y:S04]  /*03b0*/  @P1 LDG.E R25, desc[UR4][R10.64+0x18] ;  /* 0x000018040a191981 */ /* 0x000f28000c1e1900 */
[----:B------:R-:W4:Y:S04]  /*03c0*/  @P3 LDG.E R28, desc[UR4][R10.64+0x3c] ;  /* 0x00003c040a1c3981 */ /* 0x000f28000c1e1900 */
[----:B------:R-:W4:Y:S01]  /*03d0*/  @P6 LDG.E R27, desc[UR4][R10.64+0x7c] ;  /* 0x00007c040a1b6981 */ /* 0x000f22000c1e1900 */
[----:B--2---:R-:W-:-:S03]  /*03e0*/  @!P0 LOP3.LUT R15, R15, R18, RZ, 0x3c, !PT ;  /* 0x000000120f0f8212 */ /* 0x004fc600078e3cff */
[----:B------:R-:W2:Y:S01]  /*03f0*/  @!P0 LDG.E R18, desc[UR4][R10.64+0x8] ;  /* 0x000008040a128981 */ /* 0x000ea2000c1e1900 */
[----:B---3--:R-:W-:-:S03]  /*0400*/  @!P0 LOP3.LUT R3, R3, R20, RZ, 0x3c, !PT ;  /* 0x0000001403038212 */ /* 0x008fc600078e3cff */
[----:B------:R-:W3:Y:S01]  /*0410*/  @P1 LDG.E R20, desc[UR4][R10.64+0x24] ;  /* 0x000024040a141981 */ /* 0x000ee2000c1e1900 */
[----:B----4-:R-:W-:-:S03]  /*0420*/  @P1 LOP3.LUT R15, R15, R22, RZ, 0x3c, !PT ;  /* 0x000000160f0f1212 */ /* 0x010fc600078e3cff */
[----:B------:R-:W4:Y:S01]  /*0430*/  @P2 LDG.E R22, desc[UR4][R10.64+0x38] ;  /* 0x000038040a162981 */ /* 0x000f22000c1e1900 */
[----:B------:R-:W-:-:S03]  /*0440*/  @P2 LOP3.LUT R15, R15, R26, RZ, 0x3c, !PT ;  /* 0x0000001a0f0f2212 */ /* 0x000fc600078e3cff */
[----:B------:R-:W4:Y:S01]  /*0450*/  @P4 LDG.E R26, desc[UR4][R10.64+0x50] ;  /* 0x000050040a1a4981 */ /* 0x000f22000c1e1900 */
[----:B------:R-:W-:-:S03]  /*0460*/  @!P0 LOP3.LUT R4, R4, R21, RZ, 0x3c, !PT ;  /* 0x0000001504048212 */ /* 0x000fc600078e3cff */
[----:B------:R-:W4:Y:S01]  /*0470*/  @P1 LDG.E R21, desc[UR4][R10.64+0x20] ;  /* 0x000020040a151981 */ /* 0x000f22000c1e1900 */
[----:B------:R-:W-:-:S03]  /*0480*/  @!P0 LOP3.LUT R2, R2, R23, RZ, 0x3c, !PT ;  /* 0x0000001702028212 */ /* 0x000fc600078e3cff */
[----:B------:R-:W4:Y:S01]  /*0490*/  @P2 LDG.E R23, desc[UR4][R10.64+0x2c] ;  /* 0x00002c040a172981 */ /* 0x000f22000c1e1900 */
[----:B------:R-:W-:-:S03]  /*04a0*/  @P1 LOP3.LUT R4, R4, R25, RZ, 0x3c, !PT ;  /* 0x0000001904041212 */ /* 0x000fc600078e3cff */
[----:B------:R-:W4:Y:S01]  /*04b0*/  @P2 LDG.E R25, desc[UR4][R10.64+0x34] ;  /* 0x000034040a192981 */ /* 0x000f22000c1e1900 */
[----:B--2---:R-:W-:-:S03]  /*04c0*/  @!P0 LOP3.LUT R5, R5, R18, RZ, 0x3c, !PT ;  /* 0x0000001205058212 */ /* 0x004fc600078e3cff */
[----:B------:R-:W2:Y:S01]  /*04d0*/  @P1 LDG.E R18, desc[UR4][R10.64+0x1c] ;  /* 0x00001c040a121981 */ /* 0x000ea2000c1e1900 */
[----:B---3--:R-:W-:-:S03]  /*04e0*/  @P1 LOP3.LUT R3, R3, R20, RZ, 0x3c, !PT ;  /* 0x0000001403031212 */ /* 0x008fc600078e3cff */
[----:B------:R-:W3:Y:S01]  /*04f0*/  @P2 LDG.E R20, desc[UR4][R10.64+0x30] ;  /* 0x000030040a142981 */ /* 0x000ee2000c1e1900 */
[----:B----4-:R-:W-:-:S03]  /*0500*/  @P2 LOP3.LUT R3, R3, R22, RZ, 0x3c, !PT ;  /* 0x0000001603032212 */ /* 0x010fc600078e3cff */
[----:B------:R-:W4:Y:S01]  /*0510*/  @P3 LDG.E R22, desc[UR4][R10.64+0x4c] ;  /* 0x00004c040a163981 */ /* 0x000f22000c1e1900 */
[----:B------:R-:W-:-:S04]  /*0520*/  @P3 LOP3.LUT R15, R15, R28, RZ, 0x3c, !PT ;  /* 0x0000001c0f0f3212 */ /* 0x000fc800078e3cff */
[----:B------:R-:W-:Y:S02]  /*0530*/  @P4 LOP3.LUT R15, R15, R26, RZ, 0x3c, !PT ;  /* 0x0000001a0f0f4212 */ /* 0x000fe400078e3cff */
[----:B------:R-:W-:Y:S01]  /*0540*/  @P1 LOP3.LUT R2, R2, R21, RZ, 0x3c, !PT ;  /* 0x0000001502021212 */ /* 0x000fe200078e3cff */
[----:B------:R-:W4:Y:S04]  /*0550*/  @P5 LDG.E R26, desc[UR4][R10.64+0x64] ;  /* 0x000064040a1a5981 */ /* 0x000f28000c1e1900 */
[----:B------:R-:W4:Y:S01]  /*0560*/  @P3 LDG.E R21, desc[UR4][R10.64+0x40] ;  /* 0x000040040a153981 */ /* 0x000f22000c1e1900 */
[----:B------:R-:W-:Y:S02]  /*0570*/  @P2 LOP3.LUT R4, R4, R23, RZ, 0x3c, !PT ;  /* 0x0000001704042212 */ /* 0x000fe400078e3cff */
[----:B------:R-:W-:Y:S01]  /*0580*/  @P2 LOP3.LUT R2, R2, R25, RZ, 0x3c, !PT ;  /* 0x0000001902022212 */ /* 0x000fe200078e3cff */
[----:B------:R-:W4:Y:S04]  /*0590*/  @P3 LDG.E R23, desc[UR4][R10.64+0x48] ;  /* 0x000048040a173981 */ /* 0x000f28000c1e1900 */
[----:B------:R-:W4:Y:S01]  /*05a0*/  @P4 LDG.E R25, desc[UR4][R10.64+0x54] ;  /* 0x000054040a194981 */ /* 0x000f22000c1e1900 */
[----:B--2---:R-:W-:-:S03]  /*05b0*/  @P1 LOP3.LUT R5, R5, R18, RZ, 0x3c, !PT ;  /* 0x0000001205051212 */ /* 0x004fc600078e3cff */
[----:B------:R-:W2:Y:S01]  /*05c0*/  @P3 LDG.E R18, desc[UR4][R10.64+0x44] ;  /* 0x000044040a123981 */ /* 0x000ea2000c1e1900 */
[----:B---3--:R-:W-:-:S03]  /*05d0*/  @P2 LOP3.LUT R5, R5, R20, RZ, 0x3c, !PT ;  /* 0x0000001405052212 */ /* 0x008fc600078e3cff */
[----:B------:R-:W3:Y:S01]  /*05e0*/  @P4 LDG.E R20, desc[UR4][R10.64+0x58] ;  /* 0x000058040a144981 */ /* 0x000ee2000c1e1900 */
[----:B----4-:R-:W-:-:S03]  /*05f0*/  @P3 LOP3.LUT R3, R3, R22, RZ, 0x3c, !PT ;  /* 0x0000001603033212 */ /* 0x010fc600078e3cff */
[----:B------:R-:W4:Y:S01]  /*0600*/  @P4 LDG.E R22, desc[UR4][R10.64+0x60] ;  /* 0x000060040a164981 */ /* 0x000f22000c1e1900 */
[----:B------:R-:W-:Y:S02]  /*0610*/  LOP3.LUT P0, RZ, R24, 0x80, RZ, 0xc0, !PT ;  /* 0x0000008018ff7812 */ /* 0x000fe4000780c0ff */
[----:B------:R-:W-:Y:S02]  /*0620*/  @P5 LOP3.LUT R15, R15, R26, RZ, 0x3c, !PT ;  /* 0x0000001a0f0f5212 */ /* 0x000fe400078e3cff */
[----:B------:R-:W4:Y:S01]  /*0630*/  @P6 LDG.E R26, desc[UR4][R10.64+0x78] ;  /* 0x000078040a1a6981 */ /* 0x000f22000c1e1900 */
[----:B------:R-:W-:-:S03]  /*0640*/  @P3 LOP3.LUT R4, R4, R21, RZ, 0x3c, !PT ;  /* 0x0000001504043212 */ /* 0x000fc600078e3cff */
[----:B------:R-:W4:Y:S01]  /*0650*/  @P4 LDG.E R21, desc[UR4][R10.64+0x5c] ;  /* 0x00005c040a154981 */ /* 0x000f22000c1e1900 */
[----:B------:R-:W-:-:S03]  /*0660*/  @P3 LOP3.LUT R2, R2, R23, RZ, 0x3c, !PT ;  /* 0x0000001702023212 */ /* 0x000fc600078e3cff */
[----:B------:R-:W4:Y:S01]  /*0670*/  @P5 LDG.E R23, desc[UR4][R10.64+0x68] ;  /* 0x000068040a175981 */ /* 0x000f22000c1e1900 */
[----:B------:R-:W-:-:S03]  /*0680*/  @P4 LOP3.LUT R4, R4, R25, RZ, 0x3c, !PT ;  /* 0x0000001904044212 */ /* 0x000fc600078e3cff */
[----:B------:R-:W4:Y:S01]  /*0690*/  @P5 LDG.E R25, desc[UR4][R10.64+0x70] ;  /* 0x000070040a195981 */ /* 0x000f22000c1e1900 */
[----:B--2---:R-:W-:-:S03]  /*06a0*/  @P3 LOP3.LUT R5, R5, R18, RZ, 0x3c, !PT ;  /* 0x0000001205053212 */ /* 0x004fc600078e3cff */
[----:B------:R-:W2:Y:S01]  /*06b0*/  @P5 LDG.E R18, desc[UR4][R10.64+0x6c] ;  /* 0x00006c040a125981 */ /* 0x000ea2000c1e1900 */
[----:B---3--:R-:W-:-:S03]  /*06c0*/  @P4 LOP3.LUT R5, R5, R20, RZ, 0x3c, !PT ;  /* 0x0000001405054212 */ /* 0x008fc600078e3cff */
[----:B------:R-:W3:Y:S01]  /*06d0*/  @P5 LDG.E R20, desc[UR4][R10.64+0x74] ;  /* 0x000074040a145981 */ /* 0x000ee2000c1e1900 */
[----:B----4-:R-:W-:-:S03]  /*06e0*/  @P4 LOP3.LUT R3, R3, R22, RZ, 0x3c, !PT ;  /* 0x0000001603034212 */ /* 0x010fc600078e3cff */
[----:B------:R-:W4:Y:S01]  /*06f0*/  @P0 LDG.E R22, desc[UR4][R10.64+0x8c] ;  /* 0x00008c040a160981 */ /* 0x000f22000c1e1900 */
[----:B------:R-:W-:-:S03]  /*0700*/  @P6 LOP3.LUT R15, R15, R26, RZ, 0x3c, !PT ;  /* 0x0000001a0f0f6212 */ /* 0x000fc600078e3cff */
        /* <DEDUP_REMOVED lines=13> */
[----:B------:R-:W-:Y:S02]  /*07e0*/  @P6 LOP3.LUT R4, R4, R27, RZ, 0x3c, !PT ;  /* 0x0000001b04046212 */ /* 0x000fe400078e3cff */
[----:B------:R-:W-:Y:S02]  /*07f0*/  @P6 LOP3.LUT R2, R2, R21, RZ, 0x3c, !PT ;  /* 0x0000001502026212 */ /* 0x000fe400078e3cff */
[----:B------:R-:W-:Y:S02]  /*0800*/  @P0 LOP3.LUT R4, R4, R23, RZ, 0x3c, !PT ;  /* 0x0000001704040212 */ /* 0x000fe400078e3cff */
[----:B------:R-:W-:Y:S02]  /*0810*/  @P0 LOP3.LUT R2, R2, R25, RZ, 0x3c, !PT ;  /* 0x0000001902020212 */ /* 0x000fe400078e3cff */
[----:B--2---:R-:W-:Y:S02]  /*0820*/  @P6 LOP3.LUT R5, R5, R18, RZ, 0x3c, !PT ;  /* 0x0000001205056212 */ /* 0x004fe400078e3cff */
[----:B---3--:R-:W-:-:S02]  /*0830*/  @P6 LOP3.LUT R3, R3, R20, RZ, 0x3c, !PT ;  /* 0x0000001403036212 */ /* 0x008fc400078e3cff */
[----:B----4-:R-:W-:Y:S02]  /*0840*/  @P0 LOP3.LUT R5, R5, R22, RZ, 0x3c, !PT ;  /* 0x0000001605050212 */ /* 0x010fe400078e3cff */
[----:B------:R-:W-:Y:S02]  /*0850*/  @P0 LOP3.LUT R3, R3, R26, RZ, 0x3c, !PT ;  /* 0x0000001a03030212 */ /* 0x000fe400078e3cff */
[----:B------:R-:W-:-:S13]  /*0860*/  R2P PR, R24.B1, 0x7f ;  /* 0x0000007f18007804 */ /* 0x000fda0000001000 */
[----:B------:R-:W2:Y:S04]  /*0870*/  @P0 LDG.E R18, desc[UR4][R10.64+0xa0] ;  /* 0x0000a0040a120981 */ /* 0x000ea8000c1e1900 */
[----:B------:R-:W3:Y:S04]  /*0880*/  @P1 LDG.E R22, desc[UR4][R10.64+0xb4] ;  /* 0x0000b4040a161981 */ /* 0x000ee8000c1e1900 */
[----:B------:R-:W4:Y:S04]  /*0890*/  @P2 LDG.E R26, desc[UR4][R10.64+0xc8] ;  /* 0x0000c8040a1a2981 */ /* 0x000f28000c1e1900 */
[----:B------:R-:W4:Y:S04]  /*08a0*/  @P3 LDG.E R28, desc[UR4][R10.64+0xdc] ;  /* 0x0000dc040a1c3981 */ /* 0x000f28000c1e1900 */
[----:B------:R-:W4:Y:S04]  /*08b0*/  @P0 LDG.E R23, desc[UR4][R10.64+0xa4] ;  /* 0x0000a4040a170981 */ /* 0x000f28000c1e1900 */
[----:B------:R-:W4:Y:S04]  /*08c0*/  @P0 LDG.E R20, desc[UR4][R10.64+0xa8] ;  /* 0x0000a8040a140981 */ /* 0x000f28000c1e1900 */
[----:B------:R-:W4:Y:S04]  /*08d0*/  @P4 LDG.E R25, desc[UR4][R10.64+0xf0] ;  /* 0x0000f0040a194981 */ /* 0x000f28000c1e1900 */
        /* <DEDUP_REMOVED lines=21> */
[----:B------:R-:W-:Y:S02]  /*0a30*/  LOP3.LUT P0, RZ, R24, 0x8000, RZ, 0xc0, !PT ;  /* 0x0000800018ff7812 */ /* 0x000fe4000780c0ff */
[----:B----4-:R-:W-:Y:S01]  /*0a40*/  @P5 LOP3.LUT R15, R15, R26, RZ, 0x3c, !PT ;  /* 0x0000001a0f0f5212 */ /* 0x010fe200078e3cff */
[----:B------:R-:W4:Y:S04]  /*0a50*/  @P3 LDG.E R24, desc[UR4][R10.64+0xe4] ;  /* 0x0000e4040a183981 */ /* 0x000f28000c1e1900 */
[----:B------:R-:W2:Y:S01]  /*0a60*/  @P6 LDG.E R26, desc[UR4][R10.64+0x118] ;  /* 0x000118040a1a6981 */ /* 0x000ea2000c1e1900 */
        /* <DEDUP_REMOVED lines=8> */
[----:B---3--:R-:W-:-:S03]  /*0af0*/  @P2 LOP3.LUT R3, R3, R22, RZ, 0x3c, !PT ;  /* 0x0000001603032212 */ /* 0x008fc600078e3cff */
[----:B------:R-:W3:Y:S01]  /*0b00*/  @P4 LDG.E R22, desc[UR4][R10.64+0x100] ;  /* 0x000100040a164981 */ /* 0x000ee2000c1e1900 */
[----:B--2---:R-:W-:-:S03]  /*0b10*/  @P6 LOP3.LUT R15, R15, R26, RZ, 0x3c, !PT ;  /* 0x0000001a0f0f6212 */ /* 0x004fc600078e3cff */
[----:B------:R-:W2:Y:S01]  /*0b20*/  @P0 LDG.E R26, desc[UR4][R10.64+0x12c] ;  /* 0x00012c040a1a0981 */ /* 0x000ea2000c1e1900 */
[----:B----4-:R-:W-:-:S03]  /*0b30*/  @P2 LOP3.LUT R2, R2, R23, RZ, 0x3c, !PT ;  /* 0x0000001702022212 */ /* 0x010fc600078e3cff */
[----:B------:R-:W4:Y:S01]  /*0b40*/  @P4 LDG.E R23, desc[UR4][R10.64+0xfc] ;  /* 0x0000fc040a174981 */ /* 0x000f22000c1e1900 */
[----:B------:R-:W-:-:S03]  /*0b50*/  @P2 LOP3.LUT R5, R5, R20, RZ, 0x3c, !PT ;  /* 0x0000001405052212 */ /* 0x000fc600078e3cff */
[----:B------:R-:W4:Y:S01]  /*0b60*/  @P4 LDG.E R20, desc[UR4][R10.64+0xf8] ;  /* 0x0000f8040a144981 */ /* 0x000f22000c1e1900 */
[----:B------:R-:W-:Y:S02]  /*0b70*/  @P3 LOP3.LUT R2, R2, R27, RZ, 0x3c, !PT ;  /* 0x0000001b02023212 */ /* 0x000fe400078e3cff */
[----:B------:R-:W-:Y:S01]  /*0b80*/  @P3 LOP3.LUT R4, R4, R25, RZ, 0x3c, !PT ;  /* 0x0000001904043212 */ /* 0x000fe200078e3cff */
[----:B------:R-:W4:Y:S01]  /*0b90*/  @P5 LDG.E R27, desc[UR4][R10.64+0x110] ;  /* 0x000110040a1b5981 */ /* 0x000f22000c1e1900 */
[----:B------:R-:W-:-:S03]  /*0ba0*/  @P3 LOP3.LUT R5, R5, R24, RZ, 0x3c, !PT ;  /* 0x0000001805053212 */ /* 0x000fc600078e3cff */
[----:B------:R-:W4:Y:S04]  /*0bb0*/  @P5 LDG.E R25, desc[UR4][R10.64+0x108] ;  /* 0x000108040a195981 */ /* 0x000f28000c1e1900 */
        /* <DEDUP_REMOVED lines=19> */
[----:B------:R-:W-:-:S05]  /*0cf0*/  VIADD R19, R19, 0x10 ;  /* 0x0000001013137836 */ /* 0x000fca0000000000 */
[----:B------:R-:W-:Y:S02]  /*0d00*/  ISETP.NE.AND P1, PT, R19, 0x20, PT ;  /* 0x000000201300780c */ /* 0x000fe40003f25270 */
[----:B------:R-:W-:Y:S02]  /*0d10*/  @P5 LOP3.LUT R3, R3, R18, RZ, 0x3c, !PT ;  /* 0x0000001203035212 */ /* 0x000fe400078e3cff */
[----:B------:R-:W-:Y:S02]  /*0d20*/  @P6 LOP3.LUT R4, R4, R21, RZ, 0x3c, !PT ;  /* 0x0000001504046212 */ /* 0x000fe400078e3cff */
[----:B---3--:R-:W-:-:S04]  /*0d30*/  @P6 LOP3.LUT R3, R3, R22, RZ, 0x3c, !PT ;  /* 0x0000001603036212 */ /* 0x008fc800078e3cff */
[----:B--2---:R-:W-:Y:S02]  /*0d40*/  @P0 LOP3.LUT R3, R3, R26, RZ, 0x3c, !PT ;  /* 0x0000001a03030212 */ /* 0x004fe400078e3cff */
[----:B----4-:R-:W-:Y:S02]  /*0d50*/  @P6 LOP3.LUT R2, R2, R23, RZ, 0x3c, !PT ;  /* 0x0000001702026212 */ /* 0x010fe400078e3cff */
[----:B------:R-:W-:Y:S02]  /*0d60*/  @P6 LOP3.LUT R5, R5, R20, RZ, 0x3c, !PT ;  /* 0x0000001405056212 */ /* 0x000fe400078e3cff */
[----:B------:R-:W-:Y:S02]  /*0d70*/  @P0 LOP3.LUT R2, R2, R27, RZ, 0x3c, !PT ;  /* 0x0000001b02020212 */ /* 0x000fe400078e3cff */
[----:B------:R-:W-:Y:S02]  /*0d80*/  @P0 LOP3.LUT R4, R4, R25, RZ, 0x3c, !PT ;  /* 0x0000001904040212 */ /* 0x000fe400078e3cff */
[----:B------:R-:W-:Y:S01]  /*0d90*/  @P0 LOP3.LUT R5, R5, R24, RZ, 0x3c, !PT ;  /* 0x0000001805050212 */ /* 0x000fe200078e3cff */
[----:B------:R-:W-:Y:S06]  /*0da0*/  @P1 BRA `(.L_x_103) ;  /* 0xfffffff400481947 */ /* 0x000fec000383ffff */
[----:B------:R-:W-:-:S05]  /*0db0*/  VIADD R17, R17, 0x1 ;  /* 0x0000000111117836 */ /* 0x000fca0000000000 */
[----:B------:R-:W-:-:S13]  /*0dc0*/  ISETP.NE.AND P0, PT, R17, 0x5, PT ;  /* 0x000000051100780c */ /* 0x000fda0003f05270 */
[----:B------:R-:W-:Y:S05]  /*0dd0*/  @P0 BRA `(.L_x_104) ;  /* 0xfffffff400300947 */ /* 0x000fea000383ffff */
[----:B------:R1:W-:Y:S01]  /*0de0*/  STG.E.64 desc[UR4][R6.64+0x8], R4 ;  /* 0x0000080406007986 */ /* 0x0003e2000c101b04 */
[----:B------:R-:W-:Y:S01]  /*0df0*/  VIADD R14, R14, 0x1 ;  /* 0x000000010e0e7836 */ /* 0x000fe20000000000 */
[----:B------:R-:W-:Y:S02]  /*0e00*/  LOP3.LUT R11, R13, 0x3, RZ, 0xc0, !PT ;  /* 0x000000030d0b7812 */ /* 0x000fe400078ec0ff */
[----:B------:R1:W-:Y:S02]  /*0e10*/  STG.E.64 desc[UR4][R6.64+0x10], R2 ;  /* 0x0000100206007986 */ /* 0x0003e4000c101b04 */
[----:B------:R-:W-:Y:S02]  /*0e20*/  ISETP.GE.U32.AND P0, PT, R14, R11, PT ;  /* 0x0000000b0e00720c */ /* 0x000fe40003f06070 */
[----:B------:R1:W-:Y:S11]  /*0e30*/  STG.E desc[UR4][R6.64+0x4], R15 ;  /* 0x0000040f06007986 */ /* 0x0003f6000c101904 */
[----:B------:R-:W-:Y:S05]  /*0e40*/  @!P0 BRA `(.L_x_105) ;  /* 0xfffffff400048947 */ /* 0x000fea000383ffff */
.L_x_102:
[----:B------:R-:W-:Y:S05]  /*0e50*/  BSYNC.RECONVERGENT B1 ;  /* 0x0000000000017941 */ /* 0x000fea0003800200 */
.L_x_101:
[C---:B------:R-:W-:Y:S01]  /*0e60*/  ISETP.GT.U32.AND P0, PT, R13.reuse, 0x3, PT ;  /* 0x000000030d00780c */ /* 0x040fe20003f04070 */
[----:B------:R-:W-:Y:S01]  /*0e70*/  VIADD R12, R12, 0x1 ;  /* 0x000000010c0c7836 */ /* 0x000fe20000000000 */
[--C-:B------:R-:W-:Y:S02]  /*0e80*/  SHF.R.U64 R13, R13, 0x2, R0.reuse ;  /* 0x000000020d0d7819 */ /* 0x100fe40000001200 */
[----:B------:R-:W-:Y:S02]  /*0e90*/  ISETP.GT.U32.AND.EX P0, PT, R0, RZ, PT, P0 ;  /* 0x000000ff0000720c */ /* 0x000fe40003f04100 */
[----:B------:R-:W-:-:S11]  /*0ea0*/  SHF.R.U32.HI R0, RZ, 0x2, R0 ;  /* 0x00000002ff007819 */ /* 0x000fd60000011600 */
[----:B------:R-:W-:Y:S05]  /*0eb0*/  @P0 BRA `(.L_x_106) ;  /* 0xfffffff000c80947 */ /* 0x000fea000383ffff */
.L_x_100:
[----:B------:R-:W-:Y:S05]  /*0ec0*/  BSYNC.RECONVERGENT B0 ;  /* 0x0000000000007941 */ /* 0x000fea0003800200 */
.L_x_99:
[----:B------:R-:W-:Y:S04]  /*0ed0*/  STG.E.64 desc[UR4][R6.64+0x18], RZ ;  /* 0x000018ff06007986 */ /* 0x000fe8000c101b04 */
[----:B------:R-:W-:Y:S04]  /*0ee0*/  STG.E desc[UR4][R6.64+0x20], RZ ;  /* 0x000020ff06007986 */ /* 0x000fe8000c101904 */
[----:B------:R-:W-:Y:S01]  /*0ef0*/  STG.E.64 desc[UR4][R6.64+0x28], RZ ;  /* 0x000028ff06007986 */ /* 0x000fe2000c101b04 */
[----:B------:R-:W-:Y:S05]  /*0f00*/  EXIT ;  /* 0x000000000000794d */ /* 0x000fea0003800000 */
.L_x_107:
        /* <DEDUP_REMOVED lines=15> */
.L_x_115:


//--------------------- .nv.global.init           --------------------------
	.section	.nv.global.init,"aw",@progbits
	.align	4
.nv.global.init:
	.type		mrg32k3aM1SubSeq,@object
	.size		mrg32k3aM1SubSeq,(mrg32k3aM2SubSeq - mrg32k3aM1SubSeq)
mrg32k3aM1SubSeq:
        /*0000*/ 	.byte	0x0b, 0xcc, 0xee, 0x04, 0x73, 0x29, 0x8b, 0x6f, 0xf6, 0x53, 0x03, 0xf6, 0x23, 0xf6, 0xea, 0xda
        /* <DEDUP_REMOVED lines=125> */
	.type		mrg32k3aM2SubSeq,@object
	.size		mrg32k3aM2SubSeq,(mrg32k3aM1 - mrg32k3aM2SubSeq)
mrg32k3aM2SubSeq:
        /* <DEDUP_REMOVED lines=126> */
	.type		mrg32k3aM1,@object
	.size		mrg32k3aM1,(mrg32k3aM1Seq - mrg32k3aM1)
mrg32k3aM1:
        /* <DEDUP_REMOVED lines=144> */
	.type		mrg32k3aM1Seq,@object
	.size		mrg32k3aM1Seq,(mrg32k3aM2 - mrg32k3aM1Seq)
mrg32k3aM1Seq:
        /* <DEDUP_REMOVED lines=144> */
	.type		mrg32k3aM2,@object
	.size		mrg32k3aM2,(mrg32k3aM2Seq - mrg32k3aM2)
mrg32k3aM2:
        /* <DEDUP_REMOVED lines=144> */
	.type		mrg32k3aM2Seq,@object
	.size		mrg32k3aM2Seq,(precalc_xorwow_matrix - mrg32k3aM2Seq)
mrg32k3aM2Seq:
        /* <DEDUP_REMOVED lines=144> */
	.type		precalc_xorwow_matrix,@object
	.size		precalc_xorwow_matrix,(precalc_xorwow_offset_matrix - precalc_xorwow_matrix)
precalc_xorwow_matrix:
        /* <DEDUP_REMOVED lines=6400> */
	.type		precalc_xorwow_offset_matrix,@object
	.size		precalc_xorwow_offset_matrix,(.L_1 - precalc_xorwow_offset_matrix)
precalc_xorwow_offset_matrix:
        /* <DEDUP_REMOVED lines=6400> */
.L_1:


//--------------------- .nv.shared._ZN3cub18CUB_300001_SM_10006detail4scan16DeviceScanKernelINS2_10policy_hubIiiijN4cuda3std3__44plusIvEEE10Policy1000EPiSC_NS0_13ScanTileStateIiLb1EEES9_NS0_8NullTypeEjiLb0ESF_EEvT0_T1_T2_iT3_T4_T5_ --------------------------
	.section	.nv.shared._ZN3cub18CUB_300001_SM_10006detail4scan16DeviceScanKernelINS2_10policy_hubIiiijN4cuda3std3__44plusIvEEE10Policy1000EPiSC_NS0_13ScanTileStateIiLb1EEES9_NS0_8NullTypeEjiLb0ESF_EEvT0_T1_T2_iT3_T4_T5_,"aw",@nobits
	.sectionflags	@""
	.align	16
.nv.shared._ZN3cub18CUB_300001_SM_10006detail4scan16DeviceScanKernelINS2_10policy_hubIiiijN4cuda3std3__44plusIvEEE10Policy1000EPiSC_NS0_13ScanTileStateIiLb1EEES9_NS0_8NullTypeEjiLb0ESF_EEvT0_T1_T2_iT3_T4_T5_:
	.zero		34832


//--------------------- .nv.shared.reserved.0     --------------------------
	.section	.nv.shared.reserved.0,"aw",@nobits
	.weak		__nv_reservedSMEM_offset_0_alias
	.size		__nv_reservedSMEM_offset_0_alias, 0, 64
	.other		__nv_reservedSMEM_offset_0_alias,@"STO_CUDA_RESERVED_SHARED STV_DEFAULT"
__nv_reservedSMEM_offset_0_alias:
	.zero		0
	.zero		64


//--------------------- .nv.global                --------------------------
	.section	.nv.global,"aw",@nobits
.nv.global:
	.type		_ZN34_INTERNAL_0564f4dc_4_k_cu_cefffc276thrust24THRUST_300001_SM_1000_NS12placeholders2_5E,@object
	.size		_ZN34_INTERNAL_0564f4dc_4_k_cu_cefffc276thrust24THRUST_300001_SM_1000_NS12placeholders2_5E,(_ZN34_INTERNAL_0564f4dc_4_k_cu_cefffc274cuda3std3__45__cpo6cbeginE - _ZN34_INTERNAL_0564f4dc_4_k_cu_cefffc276thrust24THRUST_300001_SM_1000_NS12placeholders2_5E)
_ZN34_INTERNAL_0564f4dc_4_k_cu_cefffc276thrust24THRUST_300001_SM_1000_NS12placeholders2_5E:
	.zero		1
	.type		_ZN34_INTERNAL_0564f4dc_4_k_cu_cefffc274cuda3std3__45__cpo6cbeginE,@object
	.size		_ZN34_INTERNAL_0564f4dc_4_k_cu_cefffc274cuda3std3__45__cpo6cbeginE,(_ZN34_INTERNAL_0564f4dc_4_k_cu_cefffc274cuda3std6ranges3__45__cpo6cbeginE - _ZN34_INTERNAL_0564f4dc_4_k_cu_cefffc274cuda3std3__45__cpo6cbeginE)
_ZN34_INTERNAL_0564f4dc_4_k_cu_cefffc274cuda3std3__45__cpo6cbeginE:
	.zero		1
	.type		_ZN34_INTERNAL_0564f4dc_4_k_cu_cefffc274cuda3std6ranges3__45__cpo6cbeginE,@object
	.size		_ZN34_INTERNAL_0564f4dc_4_k_cu_cefffc274cuda3std6ranges3__45__cpo6cbeginE,(_ZN34_INTERNAL_0564f4dc_4_k_cu_cefffc274cuda3std3__48in_placeE - _ZN34_INTERNAL_0564f4dc_4_k_cu_cefffc274cuda3std6ranges3__45__cpo6cbeginE)
_ZN34_INTERNAL_0564f4dc_4_k_cu_cefffc274cuda3std6ranges3__45__cpo6cbeginE:
	.zero		1
	.type		_ZN34_INTERNAL_0564f4dc_4_k_cu_cefffc274cuda3std3__48in_placeE,@object
	.size		_ZN34_INTERNAL_0564f4dc_4_k_cu_cefffc274cuda3std3__48in_placeE,(_ZN34_INTERNAL_0564f4dc_4_k_cu_cefffc274cuda3std6ranges3__45__cpo4sizeE - _ZN34_INTERNAL_0564f4dc_4_k_cu_cefffc274cuda3std3__48in_placeE)
_ZN34_INTERNAL_0564f4dc_4_k_cu_cefffc274cuda3std3__48in_placeE:
	.zero		1
	.type		_ZN34_INTERNAL_0564f4dc_4_k_cu_cefffc274cuda3std6ranges3__45__cpo4sizeE,@object
	.size		_ZN34_INTERNAL_0564f4dc_4_k_cu_cefffc274cuda3std6ranges3__45__cpo4sizeE,(_ZN34_INTERNAL_0564f4dc_4_k_cu_cefffc276thrust24THRUST_300001_SM_1000_NS12placeholders2_9E - _ZN34_INTERNAL_0564f4dc_4_k_cu_cefffc274cuda3std6ranges3__45__cpo4sizeE)
_ZN34_INTERNAL_0564f4dc_4_k_cu_cefffc274cuda3std6ranges3__45__cpo4sizeE:
	.zero		1
	.type		_ZN34_INTERNAL_0564f4dc_4_k_cu_cefffc276thrust24THRUST_300001_SM_1000_NS12placeholders2_9E,@object
	.size		_ZN34_INTERNAL_0564f4dc_4_k_cu_cefffc276thrust24THRUST_300001_SM_1000_NS12placeholders2_9E,(_ZN34_INTERNAL_0564f4dc_4_k_cu_cefffc274cuda3std3__45__cpo7crbeginE - _ZN34_INTERNAL_0564f4dc_4_k_cu_cefffc276thrust24THRUST_300001_SM_1000_NS12placeholders2_9E)
_ZN34_INTERNAL_0564f4dc_4_k_cu_cefffc276thrust24THRUST_300001_SM_1000_NS12placeholders2_9E:
	.zero		1
	.type		_ZN34_INTERNAL_0564f4dc_4_k_cu_cefffc274cuda3std3__45__cpo7crbeginE,@object
	.size		_ZN34_INTERNAL_0564f4dc_4_k_cu_cefffc274cuda3std3__45__cpo7crbeginE,(_ZN34_INTERNAL_0564f4dc_4_k_cu_cefffc274cuda3std6ranges3__45__cpo4nextE - _ZN34_INTERNAL_0564f4dc_4_k_cu_cefffc274cuda3std3__45__cpo7crbeginE)
_ZN34_INTERNAL_0564f4dc_4_k_cu_cefffc274cuda3std3__45__cpo7crbeginE:
	.zero		1
	.type		_ZN34_INTERNAL_0564f4dc_4_k_cu_cefffc274cuda3std6ranges3__45__cpo4nextE,@object
	.size		_ZN34_INTERNAL_0564f4dc_4_k_cu_cefffc274cuda3std6ranges3__45__cpo4nextE,(_ZN34_INTERNAL_0564f4dc_4_k_cu_cefffc274cuda3std6ranges3__45__cpo4swapE - _ZN34_INTERNAL_0564f4dc_4_k_cu_cefffc274cuda3std6ranges3__45__cpo4nextE)
_ZN34_INTERNAL_0564f4dc_4_k_cu_cefffc274cuda3std6ranges3__45__cpo4nextE:
	.zero		1
	.type		_ZN34_INTERNAL_0564f4dc_4_k_cu_cefffc274cuda3std6ranges3__45__cpo4swapE,@object
	.size		_ZN34_INTERNAL_0564f4dc_4_k_cu_cefffc274cuda3std6ranges3__45__cpo4swapE,(_ZN34_INTERNAL_0564f4dc_4_k_cu_cefffc276thrust24THRUST_300001_SM_1000_NS12placeholders2_1E - _ZN34_INTERNAL_0564f4dc_4_k_cu_cefffc274cuda3std6ranges3__45__cpo4swapE)
_ZN34_INTERNAL_0564f4dc_4_k_cu_cefffc274cuda3std6ranges3__45__cpo4swapE:
	.zero		1
	.type		_ZN34_INTERNAL_0564f4dc_4_k_cu_cefffc276thrust24THRUST_300001_SM_1000_NS12placeholders2_1E,@object
	.size		_ZN34_INTERNAL_0564f4dc_4_k_cu_cefffc276thrust24THRUST_300001_SM_1000_NS12placeholders2_1E,(_ZN34_INTERNAL_0564f4dc_4_k_cu_cefffc276thrust24THRUST_300001_SM_1000_NS12placeholders2_3E - _ZN34_INTERNAL_0564f4dc_4_k_cu_cefffc276thrust24THRUST_300001_SM_1000_NS12placeholders2_1E)
_ZN34_INTERNAL_0564f4dc_4_k_cu_cefffc276thrust24THRUST_300001_SM_1000_NS12placeholders2_1E:
	.zero		1
	.type		_ZN34_INTERNAL_0564f4dc_4_k_cu_cefffc276thrust24THRUST_300001_SM_1000_NS12placeholders2_3E,@object
	.size		_ZN34_INTERNAL_0564f4dc_4_k_cu_cefffc276thrust24THRUST_300001_SM_1000_NS12placeholders2_3E,(_ZN34_INTERNAL_0564f4dc_4_k_cu_cefffc274cuda3std3__45__cpo5beginE - _ZN34_INTERNAL_0564f4dc_4_k_cu_cefffc276thrust24THRUST_300001_SM_1000_NS12placeholders2_3E)
_ZN34_INTERNAL_0564f4dc_4_k_cu_cefffc276thrust24THRUST_300001_SM_1000_NS12placeholders2_3E:
	.zero		1
	.type		_ZN34_INTERNAL_0564f4dc_4_k_cu_cefffc274cuda3std3__45__cpo5beginE,@object
	.size		_ZN34_INTERNAL_0564f4dc_4_k_cu_cefffc274cuda3std3__45__cpo5beginE,(_ZN34_INTERNAL_0564f4dc_4_k_cu_cefffc274cuda3std6ranges3__45__cpo5beginE - _ZN34_INTERNAL_0564f4dc_4_k_cu_cefffc274cuda3std3__45__cpo5beginE)
_ZN34_INTERNAL_0564f4dc_4_k_cu_cefffc274cuda3std3__45__cpo5beginE:
	.zero		1
	.type		_ZN34_INTERNAL_0564f4dc_4_k_cu_cefffc274cuda3std6ranges3__45__cpo5beginE,@object
	.size		_ZN34_INTERNAL_0564f4dc_4_k_cu_cefffc274cuda3std6ranges3__45__cpo5beginE,(_ZN34_INTERNAL_0564f4dc_4_k_cu_cefffc274cuda3std3__436_GLOBAL__N__0564f4dc_4_k_cu_cefffc276ignoreE - _ZN34_INTERNAL_0564f4dc_4_k_cu_cefffc274cuda3std6ranges3__45__cpo5beginE)
_ZN34_INTERNAL_0564f4dc_4_k_cu_cefffc274cuda3std6ranges3__45__cpo5beginE:
	.zero		1
	.type		_ZN34_INTERNAL_0564f4dc_4_k_cu_cefffc274cuda3std3__436_GLOBAL__N__0564f4dc_4_k_cu_cefffc276ignoreE,@object
	.size		_ZN34_INTERNAL_0564f4dc_4_k_cu_cefffc274cuda3std3__436_GLOBAL__N__0564f4dc_4_k_cu_cefffc276ignoreE,(_ZN34_INTERNAL_0564f4dc_4_k_cu_cefffc274cuda3std6ranges3__45__cpo4dataE - _ZN34_INTERNAL_0564f4dc_4_k_cu_cefffc274cuda3std3__436_GLOBAL__N__0564f4dc_4_k_cu_cefffc276ignoreE)
_ZN34_INTERNAL_0564f4dc_4_k_cu_cefffc274cuda3std3__436_GLOBAL__N__0564f4dc_4_k_cu_cefffc276ignoreE:
	.zero		1
	.type		_ZN34_INTERNAL_0564f4dc_4_k_cu_cefffc274cuda3std6ranges3__45__cpo4dataE,@object
	.size		_ZN34_INTERNAL_0564f4dc_4_k_cu_cefffc274cuda3std6ranges3__45__cpo4dataE,(_ZN34_INTERNAL_0564f4dc_4_k_cu_cefffc276thrust24THRUST_300001_SM_1000_NS12placeholders2_7E - _ZN34_INTERNAL_0564f4dc_4_k_cu_cefffc274cuda3std6ranges3__45__cpo4dataE)
_ZN34_INTERNAL_0564f4dc_4_k_cu_cefffc274cuda3std6ranges3__45__cpo4dataE:
	.zero		1
	.type		_ZN34_INTERNAL_0564f4dc_4_k_cu_cefffc276thrust24THRUST_300001_SM_1000_NS12placeholders2_7E,@object
	.size		_ZN34_INTERNAL_0564f4dc_4_k_cu_cefffc276thrust24THRUST_300001_SM_1000_NS12placeholders2_7E,(_ZN34_INTERNAL_0564f4dc_4_k_cu_cefffc274cuda3std3__45__cpo6rbeginE - _ZN34_INTERNAL_0564f4dc_4_k_cu_cefffc276thrust24THRUST_300001_SM_1000_NS12placeholders2_7E)
_ZN34_INTERNAL_0564f4dc_4_k_cu_cefffc276thrust24THRUST_300001_SM_1000_NS12placeholders2_7E:
	.zero		1
	.type		_ZN34_INTERNAL_0564f4dc_4_k_cu_cefffc274cuda3std3__45__cpo6rbeginE,@object
	.size		_ZN34_INTERNAL_0564f4dc_4_k_cu_cefffc274cuda3std3__45__cpo6rbeginE,(_ZN34_INTERNAL_0564f4dc_4_k_cu_cefffc274cuda3std6ranges3__45__cpo7advanceE - _ZN34_INTERNAL_0564f4dc_4_k_cu_cefffc274cuda3std3__45__cpo6rbeginE)
_ZN34_INTERNAL_0564f4dc_4_k_cu_cefffc274cuda3std3__45__cpo6rbeginE:
	.zero		1
	.type		_ZN34_INTERNAL_0564f4dc_4_k_cu_cefffc274cuda3std6ranges3__45__cpo7advanceE,@object
	.size		_ZN34_INTERNAL_0564f4dc_4_k_cu_cefffc274cuda3std6ranges3__45__cpo7advanceE,(_ZN34_INTERNAL_0564f4dc_4_k_cu_cefffc274cuda3std3__47nulloptE - _ZN34_INTERNAL_0564f4dc_4_k_cu_cefffc274cuda3std6ranges3__45__cpo7advanceE)
_ZN34_INTERNAL_0564f4dc_4_k_cu_cefffc274cuda3std6ranges3__45__cpo7advanceE:
	.zero		1
	.type		_ZN34_INTERNAL_0564f4dc_4_k_cu_cefffc274cuda3std3__47nulloptE,@object
	.size		_ZN34_INTERNAL_0564f4dc_4_k_cu_cefffc274cuda3std3__47nulloptE,(_ZN34_INTERNAL_0564f4dc_4_k_cu_cefffc274cuda3std6ranges3__45__cpo8distanceE - _ZN34_INTERNAL_0564f4dc_4_k_cu_cefffc274cuda3std3__47nulloptE)
_ZN34_INTERNAL_0564f4dc_4_k_cu_cefffc274cuda3std3__47nulloptE:
	.zero		1
	.type		_ZN34_INTERNAL_0564f4dc_4_k_cu_cefffc274cuda3std6ranges3__45__cpo8distanceE,@object
	.size		_ZN34_INTERNAL_0564f4dc_4_k_cu_cefffc274cuda3std6ranges3__45__cpo8distanceE,(_ZN34_INTERNAL_0564f4dc_4_k_cu_cefffc276thrust24THRUST_300001_SM_1000_NS12placeholders2_6E - _ZN34_INTERNAL_0564f4dc_4_k_cu_cefffc274cuda3std6ranges3__45__cpo8distanceE)
_ZN34_INTERNAL_0564f4dc_4_k_cu_cefffc274cuda3std6ranges3__45__cpo8distanceE:
	.zero		1
	.type		_ZN34_INTERNAL_0564f4dc_4_k_cu_cefffc276thrust24THRUST_300001_SM_1000_NS12placeholders2_6E,@object
	.size		_ZN34_INTERNAL_0564f4dc_4_k_cu_cefffc276thrust24THRUST_300001_SM_1000_NS12placeholders2_6E,(_ZN34_INTERNAL_0564f4dc_4_k_cu_cefffc274cuda3std3__45__cpo4cendE - _ZN34_INTERNAL_0564f4dc_4_k_cu_cefffc276thrust24THRUST_300001_SM_1000_NS12placeholders2_6E)
_ZN34_INTERNAL_0564f4dc_4_k_cu_cefffc276thrust24THRUST_300001_SM_1000_NS12placeholders2_6E:
	.zero		1
	.type		_ZN34_INTERNAL_0564f4dc_4_k_cu_cefffc274cuda3std3__45__cpo4cendE,@object
	.size		_ZN34_INTERNAL_0564f4dc_4_k_cu_cefffc274cuda3std3__45__cpo4cendE,(_ZN34_INTERNAL_0564f4dc_4_k_cu_cefffc274cuda3std6ranges3__45__cpo4cendE - _ZN34_INTERNAL_0564f4dc_4_k_cu_cefffc274cuda3std3__45__cpo4cendE)
_ZN34_INTERNAL_0564f4dc_4_k_cu_cefffc274cuda3std3__45__cpo4cendE:
	.zero		1
	.type		_ZN34_INTERNAL_0564f4dc_4_k_cu_cefffc274cuda3std6ranges3__45__cpo4cendE,@object
	.size		_ZN34_INTERNAL_0564f4dc_4_k_cu_cefffc274cuda3std6ranges3__45__cpo4cendE,(_ZN34_INTERNAL_0564f4dc_4_k_cu_cefffc274cuda3std3__420unreachable_sentinelE - _ZN34_INTERNAL_0564f4dc_4_k_cu_cefffc274cuda3std6ranges3__45__cpo4cendE)
_ZN34_INTERNAL_0564f4dc_4_k_cu_cefffc274cuda3std6ranges3__45__cpo4cendE:
	.zero		1
	.type		_ZN34_INTERNAL_0564f4dc_4_k_cu_cefffc274cuda3std3__420unreachable_sentinelE,@object
	.size		_ZN34_INTERNAL_0564f4dc_4_k_cu_cefffc274cuda3std3__420unreachable_sentinelE,(_ZN34_INTERNAL_0564f4dc_4_k_cu_cefffc274cuda3std6ranges3__45__cpo5ssizeE - _ZN34_INTERNAL_0564f4dc_4_k_cu_cefffc274cuda3std3__420unreachable_sentinelE)
_ZN34_INTERNAL_0564f4dc_4_k_cu_cefffc274cuda3std3__420unreachable_sentinelE:
	.zero		1
	.type		_ZN34_INTERNAL_0564f4dc_4_k_cu_cefffc274cuda3std6ranges3__45__cpo5ssizeE,@object
	.size		_ZN34_INTERNAL_0564f4dc_4_k_cu_cefffc274cuda3std6ranges3__45__cpo5ssizeE,(_ZN34_INTERNAL_0564f4dc_4_k_cu_cefffc276thrust24THRUST_300001_SM_1000_NS12placeholders3_10E - _ZN34_INTERNAL_0564f4dc_4_k_cu_cefffc274cuda3std6ranges3__45__cpo5ssizeE)
_ZN34_INTERNAL_0564f4dc_4_k_cu_cefffc274cuda3std6ranges3__45__cpo5ssizeE:
	.zero		1
	.type		_ZN34_INTERNAL_0564f4dc_4_k_cu_cefffc276thrust24THRUST_300001_SM_1000_NS12placeholders3_10E,@object
	.size		_ZN34_INTERNAL_0564f4dc_4_k_cu_cefffc276thrust24THRUST_300001_SM_1000_NS12placeholders3_10E,(_ZN34_INTERNAL_0564f4dc_4_k_cu_cefffc274cuda3std3__45__cpo5crendE - _ZN34_INTERNAL_0564f4dc_4_k_cu_cefffc276thrust24THRUST_300001_SM_1000_NS12placeholders3_10E)
_ZN34_INTERNAL_0564f4dc_4_k_cu_cefffc276thrust24THRUST_300001_SM_1000_NS12placeholders3_10E:
	.zero		1
	.type		_ZN34_INTERNAL_0564f4dc_4_k_cu_cefffc274cuda3std3__45__cpo5crendE,@object
	.size		_ZN34_INTERNAL_0564f4dc_4_k_cu_cefffc274cuda3std3__45__cpo5crendE,(_ZN34_INTERNAL_0564f4dc_4_k_cu_cefffc274cuda3std6ranges3__45__cpo4prevE - _ZN34_INTERNAL_0564f4dc_4_k_cu_cefffc274cuda3std3__45__cpo5crendE)
_ZN34_INTERNAL_0564f4dc_4_k_cu_cefffc274cuda3std3__45__cpo5crendE:
	.zero		1
	.type		_ZN34_INTERNAL_0564f4dc_4_k_cu_cefffc274cuda3std6ranges3__45__cpo4prevE,@object
	.size		_ZN34_INTERNAL_0564f4dc_4_k_cu_cefffc274cuda3std6ranges3__45__cpo4prevE,(_ZN34_INTERNAL_0564f4dc_4_k_cu_cefffc274cuda3std6ranges3__45__cpo9iter_moveE - _ZN34_INTERNAL_0564f4dc_4_k_cu_cefffc274cuda3std6ranges3__45__cpo4prevE)
_ZN34_INTERNAL_0564f4dc_4_k_cu_cefffc274cuda3std6ranges3__45__cpo4prevE:
	.zero		1
	.type		_ZN34_INTERNAL_0564f4dc_4_k_cu_cefffc274cuda3std6ranges3__45__cpo9iter_moveE,@object
	.size		_ZN34_INTERNAL_0564f4dc_4_k_cu_cefffc274cuda3std6ranges3__45__cpo9iter_moveE,(_ZN34_INTERNAL_0564f4dc_4_k_cu_cefffc276thrust24THRUST_300001_SM_1000_NS12placeholders2_2E - _ZN34_INTERNAL_0564f4dc_4_k_cu_cefffc274cuda3std6ranges3__45__cpo9iter_moveE)
_ZN34_INTERNAL_0564f4dc_4_k_cu_cefffc274cuda3std6ranges3__45__cpo9iter_moveE:
	.zero		1
	.type		_ZN34_INTERNAL_0564f4dc_4_k_cu_cefffc276thrust24THRUST_300001_SM_1000_NS12placeholders2_2E,@object
	.size		_ZN34_INTERNAL_0564f4dc_4_k_cu_cefffc276thrust24THRUST_300001_SM_1000_NS12placeholders2_2E,(_ZN34_INTERNAL_0564f4dc_4_k_cu_cefffc276thrust24THRUST_300001_SM_1000_NS12placeholders2_4E - _ZN34_INTERNAL_0564f4dc_4_k_cu_cefffc276thrust24THRUST_300001_SM_1000_NS12placeholders2_2E)
_ZN34_INTERNAL_0564f4dc_4_k_cu_cefffc276thrust24THRUST_300001_SM_1000_NS12placeholders2_2E:
	.zero		1
	.type		_ZN34_INTERNAL_0564f4dc_4_k_cu_cefffc276thrust24THRUST_300001_SM_1000_NS12placeholders2_4E,@object
	.size		_ZN34_INTERNAL_0564f4dc_4_k_cu_cefffc276thrust24THRUST_300001_SM_1000_NS12placeholders2_4E,(_ZN34_INTERNAL_0564f4dc_4_k_cu_cefffc274cuda3std3__45__cpo3endE - _ZN34_INTERNAL_0564f4dc_4_k_cu_cefffc276thrust24THRUST_300001_SM_1000_NS12placeholders2_4E)
_ZN34_INTERNAL_0564f4dc_4_k_cu_cefffc276thrust24THRUST_300001_SM_1000_NS12placeholders2_4E:
	.zero		1
	.type		_ZN34_INTERNAL_0564f4dc_4_k_cu_cefffc274cuda3std3__45__cpo3endE,@object
	.size		_ZN34_INTERNAL_0564f4dc_4_k_cu_cefffc274cuda3std3__45__cpo3endE,(_ZN34_INTERNAL_0564f4dc_4_k_cu_cefffc274cuda3std6ranges3__45__cpo3endE - _ZN34_INTERNAL_0564f4dc_4_k_cu_cefffc274cuda3std3__45__cpo3endE)
_ZN34_INTERNAL_0564f4dc_4_k_cu_cefffc274cuda3std3__45__cpo3endE:
	.zero		1
	.type		_ZN34_INTERNAL_0564f4dc_4_k_cu_cefffc274cuda3std6ranges3__45__cpo3endE,@object
	.size		_ZN34_INTERNAL_0564f4dc_4_k_cu_cefffc274cuda3std6ranges3__45__cpo3endE,(_ZN34_INTERNAL_0564f4dc_4_k_cu_cefffc274cuda3std3__419piecewise_constructE - _ZN34_INTERNAL_0564f4dc_4_k_cu_cefffc274cuda3std6ranges3__45__cpo3endE)
_ZN34_INTERNAL_0564f4dc_4_k_cu_cefffc274cuda3std6ranges3__45__cpo3endE:
	.zero		1
	.type		_ZN34_INTERNAL_0564f4dc_4_k_cu_cefffc274cuda3std3__419piecewise_constructE,@object
	.size		_ZN34_INTERNAL_0564f4dc_4_k_cu_cefffc274cuda3std3__419piecewise_constructE,(_ZN34_INTERNAL_0564f4dc_4_k_cu_cefffc274cuda3std6ranges3__45__cpo5cdataE - _ZN34_INTERNAL_0564f4dc_4_k_cu_cefffc274cuda3std3__419piecewise_constructE)
_ZN34_INTERNAL_0564f4dc_4_k_cu_cefffc274cuda3std3__419piecewise_constructE:
	.zero		1
	.type		_ZN34_INTERNAL_0564f4dc_4_k_cu_cefffc274cuda3std6ranges3__45__cpo5cdataE,@object
	.size		_ZN34_INTERNAL_0564f4dc_4_k_cu_cefffc274cuda3std6ranges3__45__cpo5cdataE,(_ZN34_INTERNAL_0564f4dc_4_k_cu_cefffc276thrust24THRUST_300001_SM_1000_NS12placeholders2_8E - _ZN34_INTERNAL_0564f4dc_4_k_cu_cefffc274cuda3std6ranges3__45__cpo5cdataE)
_ZN34_INTERNAL_0564f4dc_4_k_cu_cefffc274cuda3std6ranges3__45__cpo5cdataE:
	.zero		1
	.type		_ZN34_INTERNAL_0564f4dc_4_k_cu_cefffc276thrust24THRUST_300001_SM_1000_NS12placeholders2_8E,@object
	.size		_ZN34_INTERNAL_0564f4dc_4_k_cu_cefffc276thrust24THRUST_300001_SM_1000_NS12placeholders2_8E,(_ZN34_INTERNAL_0564f4dc_4_k_cu_cefffc274cuda3std3__45__cpo4rendE - _ZN34_INTERNAL_0564f4dc_4_k_cu_cefffc276thrust24THRUST_300001_SM_1000_NS12placeholders2_8E)
_ZN34_INTERNAL_0564f4dc_4_k_cu_cefffc276thrust24THRUST_300001_SM_1000_NS12placeholders2_8E:
	.zero		1
	.type		_ZN34_INTERNAL_0564f4dc_4_k_cu_cefffc274cuda3std3__45__cpo4rendE,@object
	.size		_ZN34_INTERNAL_0564f4dc_4_k_cu_cefffc274cuda3std3__45__cpo4rendE,(_ZN34_INTERNAL_0564f4dc_4_k_cu_cefffc274cuda3std6ranges3__45__cpo9iter_swapE - _ZN34_INTERNAL_0564f4dc_4_k_cu_cefffc274cuda3std3__45__cpo4rendE)
_ZN34_INTERNAL_0564f4dc_4_k_cu_cefffc274cuda3std3__45__cpo4rendE:
	.zero		1
	.type		_ZN34_INTERNAL_0564f4dc_4_k_cu_cefffc274cuda3std6ranges3__45__cpo9iter_swapE,@object
	.size		_ZN34_INTERNAL_0564f4dc_4_k_cu_cefffc274cuda3std6ranges3__45__cpo9iter_swapE,(_ZN34_INTERNAL_0564f4dc_4_k_cu_cefffc274cuda3std3__48unexpectE - _ZN34_INTERNAL_0564f4dc_4_k_cu_cefffc274cuda3std6ranges3__45__cpo9iter_swapE)
_ZN34_INTERNAL_0564f4dc_4_k_cu_cefffc274cuda3std6ranges3__45__cpo9iter_swapE:
	.zero		1
	.type		_ZN34_INTERNAL_0564f4dc_4_k_cu_cefffc274cuda3std3__48unexpectE,@object
	.size		_ZN34_INTERNAL_0564f4dc_4_k_cu_cefffc274cuda3std3__48unexpectE,(_ZN34_INTERNAL_0564f4dc_4_k_cu_cefffc276thrust24THRUST_300001_SM_1000_NS6system6detail10sequential3seqE - _ZN34_INTERNAL_0564f4dc_4_k_cu_cefffc274cuda3std3__48unexpectE)
_ZN34_INTERNAL_0564f4dc_4_k_cu_cefffc274cuda3std3__48unexpectE:
	.zero		1
	.type		_ZN34_INTERNAL_0564f4dc_4_k_cu_cefffc276thrust24THRUST_300001_SM_1000_NS6system6detail10sequential3seqE,@object
	.size		_ZN34_INTERNAL_0564f4dc_4_k_cu_cefffc276thrust24THRUST_300001_SM_1000_NS6system6detail10sequential3seqE,(.L_38 - _ZN34_INTERNAL_0564f4dc_4_k_cu_cefffc276thrust24THRUST_300001_SM_1000_NS6system6detail10sequential3seqE)
_ZN34_INTERNAL_0564f4dc_4_k_cu_cefffc276thrust24THRUST_300001_SM_1000_NS6system6detail10sequential3seqE:
	.zero		1
.L_38:


//--------------------- .nv.constant0._ZN3cub18CUB_300001_SM_10006detail4scan16DeviceScanKernelINS2_10policy_hubIiiijN4cuda3std3__44plusIvEEE10Policy1000EPiSC_NS0_13ScanTileStateIiLb1EEES9_NS0_8NullTypeEjiLb0ESF_EEvT0_T1_T2_iT3_T4_T5_ --------------------------
	.section	.nv.constant0._ZN3cub18CUB_300001_SM_10006detail4scan16DeviceScanKernelINS2_10policy_hubIiiijN4cuda3std3__44plusIvEEE10Policy1000EPiSC_NS0_13ScanTileStateIiLb1EEES9_NS0_8NullTypeEjiLb0ESF_EEvT0_T1_T2_iT3_T4_T5_,"a",@progbits
	.sectionflags	@""
	.align	4
.nv.constant0._ZN3cub18CUB_300001_SM_10006detail4scan16DeviceScanKernelINS2_10policy_hubIiiijN4cuda3std3__44plusIvEEE10Policy1000EPiSC_NS0_13ScanTileStateIiLb1EEES9_NS0_8NullTypeEjiLb0ESF_EEvT0_T1_T2_iT3_T4_T5_:
	.zero		932


//--------------------- .nv.constant0._ZN3cub18CUB_300001_SM_10006detail4scan20DeviceScanInitKernelINS0_13ScanTileStateIiLb1EEEEEvT_i --------------------------
	.section	.nv.constant0._ZN3cub18CUB_300001_SM_10006detail4scan20DeviceScanInitKernelINS0_13ScanTileStateIiLb1EEEEEvT_i,"a",@progbits
	.sectionflags	@""
	.align	4
.nv.constant0._ZN3cub18CUB_300001_SM_10006detail4scan20DeviceScanInitKernelINS0_13ScanTileStateIiLb1EEEEEvT_i:
	.zero		908


//--------------------- .nv.constant0._ZN3cub18CUB_300001_SM_10006detail11EmptyKernelIvEEvv --------------------------
	.section	.nv.constant0._ZN3cub18CUB_300001_SM_10006detail11EmptyKernelIvEEvv,"a",@progbits
	.sectionflags	@""
	.align	4
.nv.constant0._ZN3cub18CUB_300001_SM_10006detail11EmptyKernelIvEEvv:
	.zero		896


//--------------------- .nv.constant0._Z13PlaceElementsPiS_S_i --------------------------
	.section	.nv.constant0._Z13PlaceElementsPiS_S_i,"a",@progbits
	.sectionflags	@""
	.align	4
.nv.constant0._Z13PlaceElementsPiS_S_i:
	.zero		924


//--------------------- .nv.constant0._Z16CountOccurrencesPiS_i --------------------------
	.section	.nv.constant0._Z16CountOccurrencesPiS_i,"a",@progbits
	.sectionflags	@""
	.align	4
.nv.constant0._Z16CountOccurrencesPiS_i:
	.zero		916


//--------------------- .nv.constant0._Z15InitializeArrayPiii --------------------------
	.section	.nv.constant0._Z15InitializeArrayPiii,"a",@progbits
	.sectionflags	@""
	.align	4
.nv.constant0._Z15InitializeArrayPiii:
	.zero		912


//--------------------- .nv.constant0._Z25GenerateRandomArrayKernelPiP17curandStateXORWOWiii --------------------------
	.section	.nv.constant0._Z25GenerateRandomArrayKernelPiP17curandStateXORWOWiii,"a",@progbits
	.sectionflags	@""
	.align	4
.nv.constant0._Z25GenerateRandomArrayKernelPiP17curandStateXORWOWiii:
	.zero		924


//--------------------- .nv.constant0._Z16InitCurandStatesP17curandStateXORWOWmi --------------------------
	.section	.nv.constant0._Z16InitCurandStatesP17curandStateXORWOWmi,"a",@progbits
	.sectionflags	@""
	.align	4
.nv.constant0._Z16InitCurandStatesP17curandStateXORWOWmi:
	.zero		916


//--------------------- SYMBOLS --------------------------

	.type		.nv.reservedSmem.offset0,@object
	.size		.nv.reservedSmem.offset0,0x4
	.type		.nv.reservedSmem.cap,@object
	.size		.nv.reservedSmem.cap,0x4
